//
// Generated by NVIDIA NVVM Compiler
//
// Compiler Build ID: CL-36424714
// Cuda compilation tools, release 13.0, V13.0.88
// Based on NVVM 20.0.0
//

.version 9.0
.target sm_100
.address_size 64

	// .globl	_Z18incr_out_with_incrPiS_i
.extern .func  (.param .b32 func_retval0) vprintf
(
	.param .b64 vprintf_param_0,
	.param .b64 vprintf_param_1
)
;
.extern .shared .align 16 .b8 temp[];
.global .align 1 .b8 $str[83] = {99, 111, 108, 58, 32, 37, 100, 44, 32, 98, 108, 111, 99, 107, 105, 110, 99, 111, 108, 58, 32, 37, 100, 44, 32, 116, 104, 114, 101, 97, 100, 105, 100, 58, 32, 37, 100, 44, 32, 97, 105, 58, 32, 37, 100, 44, 32, 98, 105, 58, 32, 37, 100, 44, 32, 105, 110, 112, 117, 116, 95, 97, 105, 58, 32, 37, 100, 44, 32, 105, 110, 112, 117, 116, 95, 98, 105, 58, 32, 37, 100, 10};
.extern .shared .align 16 .b8 sdata[];

.visible .entry _Z18incr_out_with_incrPiS_i(
	.param .u64 .ptr .align 1 _Z18incr_out_with_incrPiS_i_param_0,
	.param .u64 .ptr .align 1 _Z18incr_out_with_incrPiS_i_param_1,
	.param .u32 _Z18incr_out_with_incrPiS_i_param_2
)
{
	.reg .pred 	%p<2>;
	.reg .b32 	%r<17>;
	.reg .b64 	%rd<9>;

	ld.param.u64 	%rd1, [_Z18incr_out_with_incrPiS_i_param_0];
	ld.param.u64 	%rd2, [_Z18incr_out_with_incrPiS_i_param_1];
	ld.param.u32 	%r3, [_Z18incr_out_with_incrPiS_i_param_2];
	mov.u32 	%r4, %ctaid.x;
	div.u32 	%r1, %r4, %r3;
	mul.lo.s32 	%r5, %r1, %r3;
	sub.s32 	%r2, %r4, %r5;
	setp.eq.s32 	%p1, %r2, 0;
	@%p1 bra 	$L__BB0_2;
	mov.u32 	%r6, %nctaid.x;
	div.u32 	%r7, %r6, %r3;
	cvta.to.global.u64 	%rd3, %rd2;
	cvta.to.global.u64 	%rd4, %rd1;
	mov.u32 	%r8, %ntid.x;
	mov.u32 	%r9, %tid.x;
	mad.lo.s32 	%r10, %r2, %r8, %r9;
	mad.lo.s32 	%r11, %r10, %r7, %r1;
	add.s32 	%r12, %r2, -1;
	mad.lo.s32 	%r13, %r12, %r7, %r1;
	mul.wide.u32 	%rd5, %r13, 4;
	add.s64 	%rd6, %rd3, %rd5;
	ld.global.u32 	%r14, [%rd6];
	mul.wide.u32 	%rd7, %r11, 4;
	add.s64 	%rd8, %rd4, %rd7;
	ld.global.u32 	%r15, [%rd8];
	add.s32 	%r16, %r15, %r14;
	st.global.u32 	[%rd8], %r16;
$L__BB0_2:
	ret;

}
	// .globl	_Z13small_2d_scanPiS_
.visible .entry _Z13small_2d_scanPiS_(
	.param .u64 .ptr .align 1 _Z13small_2d_scanPiS__param_0,
	.param .u64 .ptr .align 1 _Z13small_2d_scanPiS__param_1
)
{
	.reg .pred 	%p<6>;
	.reg .b32 	%r<81>;
	.reg .b64 	%rd<13>;

	ld.param.u64 	%rd3, [_Z13small_2d_scanPiS__param_0];
	ld.param.u64 	%rd4, [_Z13small_2d_scanPiS__param_1];
	cvta.to.global.u64 	%rd5, %rd4;
	mov.u32 	%r77, %ntid.x;
	shl.b32 	%r2, %r77, 1;
	mov.u32 	%r3, %tid.x;
	add.s32 	%r18, %r3, %r77;
	mov.u32 	%r19, %nctaid.x;
	mov.u32 	%r20, %ctaid.x;
	mad.lo.s32 	%r4, %r3, %r19, %r20;
	mad.lo.s32 	%r5, %r18, %r19, %r20;
	shr.u32 	%r21, %r3, 5;
	shr.u32 	%r22, %r18, 5;
	mul.wide.s32 	%rd6, %r4, 4;
	add.s64 	%rd1, %rd5, %rd6;
	ld.global.u32 	%r23, [%rd1];
	add.s32 	%r24, %r21, %r3;
	shl.b32 	%r25, %r24, 2;
	mov.u32 	%r26, temp;
	add.s32 	%r6, %r26, %r25;
	st.shared.u32 	[%r6], %r23;
	mul.wide.s32 	%rd7, %r5, 4;
	add.s64 	%rd2, %rd5, %rd7;
	ld.global.u32 	%r27, [%rd2];
	add.s32 	%r28, %r22, %r18;
	shl.b32 	%r29, %r28, 2;
	add.s32 	%r7, %r26, %r29;
	st.shared.u32 	[%r7], %r27;
	shl.b32 	%r30, %r3, 1;
	or.b32  	%r8, %r30, 1;
	mov.b32 	%r80, 1;
$L__BB1_1:
	bar.sync 	0;
	setp.ge.u32 	%p1, %r3, %r77;
	@%p1 bra 	$L__BB1_3;
	mul.lo.s32 	%r31, %r80, %r8;
	add.s32 	%r32, %r31, -1;
	add.s32 	%r33, %r31, %r80;
	add.s32 	%r34, %r32, %r80;
	shr.s32 	%r35, %r32, 5;
	add.s32 	%r36, %r35, %r31;
	shr.s32 	%r37, %r34, 5;
	add.s32 	%r38, %r37, %r33;
	shl.b32 	%r39, %r36, 2;
	add.s32 	%r41, %r26, %r39;
	ld.shared.u32 	%r42, [%r41+-4];
	shl.b32 	%r43, %r38, 2;
	add.s32 	%r44, %r26, %r43;
	ld.shared.u32 	%r45, [%r44+-4];
	add.s32 	%r46, %r45, %r42;
	st.shared.u32 	[%r44+-4], %r46;
$L__BB1_3:
	shl.b32 	%r80, %r80, 1;
	shr.u32 	%r12, %r77, 1;
	setp.gt.u32 	%p2, %r77, 1;
	mov.u32 	%r77, %r12;
	@%p2 bra 	$L__BB1_1;
	bar.sync 	0;
	setp.ne.s32 	%p3, %r3, 0;
	@%p3 bra 	$L__BB1_6;
	add.s32 	%r47, %r2, -1;
	shr.u32 	%r48, %r47, 5;
	add.s32 	%r49, %r48, %r2;
	shl.b32 	%r50, %r49, 2;
	add.s32 	%r52, %r26, %r50;
	mov.b32 	%r53, 0;
	st.shared.u32 	[%r52+-4], %r53;
$L__BB1_6:
	mov.b32 	%r79, 1;
$L__BB1_7:
	shr.u32 	%r80, %r80, 1;
	bar.sync 	0;
	setp.ge.u32 	%p4, %r3, %r79;
	@%p4 bra 	$L__BB1_9;
	mul.lo.s32 	%r55, %r80, %r8;
	add.s32 	%r56, %r55, -1;
	add.s32 	%r57, %r55, %r80;
	add.s32 	%r58, %r56, %r80;
	shr.s32 	%r59, %r56, 5;
	add.s32 	%r60, %r59, %r55;
	shr.s32 	%r61, %r58, 5;
	add.s32 	%r62, %r61, %r57;
	shl.b32 	%r63, %r60, 2;
	add.s32 	%r65, %r26, %r63;
	ld.shared.u32 	%r66, [%r65+-4];
	shl.b32 	%r67, %r62, 2;
	add.s32 	%r68, %r26, %r67;
	ld.shared.u32 	%r69, [%r68+-4];
	st.shared.u32 	[%r65+-4], %r69;
	add.s32 	%r70, %r69, %r66;
	st.shared.u32 	[%r68+-4], %r70;
$L__BB1_9:
	shl.b32 	%r79, %r79, 1;
	setp.lt.u32 	%p5, %r79, %r2;
	@%p5 bra 	$L__BB1_7;
	cvta.to.global.u64 	%rd8, %rd3;
	bar.sync 	0;
	ld.shared.u32 	%r71, [%r6];
	ld.global.u32 	%r72, [%rd1];
	add.s32 	%r73, %r72, %r71;
	add.s64 	%rd10, %rd8, %rd6;
	st.global.u32 	[%rd10], %r73;
	ld.shared.u32 	%r74, [%r7];
	ld.global.u32 	%r75, [%rd2];
	add.s32 	%r76, %r75, %r74;
	add.s64 	%rd12, %rd8, %rd7;
	st.global.u32 	[%rd12], %r76;
	ret;

}
	// .globl	_Z13large_2d_scanPiS_iS_
.visible .entry _Z13large_2d_scanPiS_iS_(
	.param .u64 .ptr .align 1 _Z13large_2d_scanPiS_iS__param_0,
	.param .u64 .ptr .align 1 _Z13large_2d_scanPiS_iS__param_1,
	.param .u32 _Z13large_2d_scanPiS_iS__param_2,
	.param .u64 .ptr .align 1 _Z13large_2d_scanPiS_iS__param_3
)
{
	.local .align 8 .b8 	__local_depot2[32];
	.reg .b64 	%SP;
	.reg .b64 	%SPL;
	.reg .pred 	%p<6>;
	.reg .b32 	%r<92>;
	.reg .b64 	%rd<21>;

	mov.u64 	%SPL, __local_depot2;
	cvta.local.u64 	%SP, %SPL;
	ld.param.u64 	%rd3, [_Z13large_2d_scanPiS_iS__param_0];
	ld.param.u64 	%rd5, [_Z13large_2d_scanPiS_iS__param_1];
	ld.param.u32 	%r21, [_Z13large_2d_scanPiS_iS__param_2];
	ld.param.u64 	%rd4, [_Z13large_2d_scanPiS_iS__param_3];
	cvta.to.global.u64 	%rd6, %rd5;
	add.u64 	%rd7, %SP, 0;
	add.u64 	%rd8, %SPL, 0;
	mov.u32 	%r22, %nctaid.x;
	div.u32 	%r1, %r22, %r21;
	mov.u32 	%r23, %ctaid.x;
	div.u32 	%r2, %r23, %r21;
	mul.lo.s32 	%r24, %r2, %r21;
	sub.s32 	%r3, %r23, %r24;
	mov.u32 	%r88, %ntid.x;
	shl.b32 	%r5, %r88, 1;
	mov.u32 	%r6, %tid.x;
	add.s32 	%r25, %r6, %r88;
	mad.lo.s32 	%r26, %r3, %r5, %r6;
	mad.lo.s32 	%r7, %r26, %r1, %r2;
	add.s32 	%r27, %r26, %r88;
	mad.lo.s32 	%r8, %r27, %r1, %r2;
	shr.u32 	%r28, %r6, 5;
	shr.u32 	%r29, %r25, 5;
	st.local.v2.u32 	[%rd8], {%r2, %r3};
	st.local.v2.u32 	[%rd8+8], {%r6, %r6};
	st.local.v2.u32 	[%rd8+16], {%r25, %r7};
	st.local.u32 	[%rd8+24], %r8;
	mov.u64 	%rd9, $str;
	cvta.global.u64 	%rd10, %rd9;
	{ // callseq 0, 0
	.param .b64 param0;
	st.param.b64 	[param0], %rd10;
	.param .b64 param1;
	st.param.b64 	[param1], %rd7;
	.param .b32 retval0;
	call.uni (retval0), 
	vprintf, 
	(
	param0, 
	param1
	);
	ld.param.b32 	%r30, [retval0];
	} // callseq 0
	mul.wide.u32 	%rd11, %r7, 4;
	add.s64 	%rd1, %rd6, %rd11;
	ld.global.u32 	%r32, [%rd1];
	add.s32 	%r33, %r28, %r6;
	shl.b32 	%r34, %r33, 2;
	mov.u32 	%r35, temp;
	add.s32 	%r9, %r35, %r34;
	st.shared.u32 	[%r9], %r32;
	mul.wide.u32 	%rd12, %r8, 4;
	add.s64 	%rd2, %rd6, %rd12;
	ld.global.u32 	%r36, [%rd2];
	add.s32 	%r37, %r29, %r25;
	shl.b32 	%r38, %r37, 2;
	add.s32 	%r10, %r35, %r38;
	st.shared.u32 	[%r10], %r36;
	shl.b32 	%r39, %r6, 1;
	or.b32  	%r11, %r39, 1;
	mov.b32 	%r91, 1;
$L__BB2_1:
	bar.sync 	0;
	setp.ge.u32 	%p1, %r6, %r88;
	@%p1 bra 	$L__BB2_3;
	mul.lo.s32 	%r40, %r91, %r11;
	add.s32 	%r41, %r40, -1;
	add.s32 	%r42, %r40, %r91;
	add.s32 	%r43, %r41, %r91;
	shr.s32 	%r44, %r41, 5;
	add.s32 	%r45, %r44, %r40;
	shr.s32 	%r46, %r43, 5;
	add.s32 	%r47, %r46, %r42;
	shl.b32 	%r48, %r45, 2;
	add.s32 	%r50, %r35, %r48;
	ld.shared.u32 	%r51, [%r50+-4];
	shl.b32 	%r52, %r47, 2;
	add.s32 	%r53, %r35, %r52;
	ld.shared.u32 	%r54, [%r53+-4];
	add.s32 	%r55, %r54, %r51;
	st.shared.u32 	[%r53+-4], %r55;
$L__BB2_3:
	shl.b32 	%r91, %r91, 1;
	shr.u32 	%r15, %r88, 1;
	setp.gt.u32 	%p2, %r88, 1;
	mov.u32 	%r88, %r15;
	@%p2 bra 	$L__BB2_1;
	bar.sync 	0;
	setp.ne.s32 	%p3, %r6, 0;
	@%p3 bra 	$L__BB2_6;
	mad.lo.s32 	%r56, %r3, %r1, %r2;
	add.s32 	%r57, %r5, -1;
	shr.u32 	%r58, %r57, 5;
	add.s32 	%r59, %r58, %r5;
	shl.b32 	%r60, %r59, 2;
	add.s32 	%r62, %r35, %r60;
	ld.shared.u32 	%r63, [%r62+-4];
	cvta.to.global.u64 	%rd13, %rd4;
	mul.wide.u32 	%rd14, %r56, 4;
	add.s64 	%rd15, %rd13, %rd14;
	st.global.u32 	[%rd15], %r63;
	mov.b32 	%r64, 0;
	st.shared.u32 	[%r62+-4], %r64;
$L__BB2_6:
	mov.b32 	%r90, 1;
$L__BB2_7:
	shr.u32 	%r91, %r91, 1;
	bar.sync 	0;
	setp.ge.u32 	%p4, %r6, %r90;
	@%p4 bra 	$L__BB2_9;
	mul.lo.s32 	%r66, %r91, %r11;
	add.s32 	%r67, %r66, -1;
	add.s32 	%r68, %r66, %r91;
	add.s32 	%r69, %r67, %r91;
	shr.s32 	%r70, %r67, 5;
	add.s32 	%r71, %r70, %r66;
	shr.s32 	%r72, %r69, 5;
	add.s32 	%r73, %r72, %r68;
	shl.b32 	%r74, %r71, 2;
	add.s32 	%r76, %r35, %r74;
	ld.shared.u32 	%r77, [%r76+-4];
	shl.b32 	%r78, %r73, 2;
	add.s32 	%r79, %r35, %r78;
	ld.shared.u32 	%r80, [%r79+-4];
	st.shared.u32 	[%r76+-4], %r80;
	add.s32 	%r81, %r80, %r77;
	st.shared.u32 	[%r79+-4], %r81;
$L__BB2_9:
	shl.b32 	%r90, %r90, 1;
	setp.lt.u32 	%p5, %r90, %r5;
	@%p5 bra 	$L__BB2_7;
	cvta.to.global.u64 	%rd16, %rd3;
	bar.sync 	0;
	ld.shared.u32 	%r82, [%r9];
	ld.global.u32 	%r83, [%rd1];
	add.s32 	%r84, %r83, %r82;
	add.s64 	%rd18, %rd16, %rd11;
	st.global.u32 	[%rd18], %r84;
	ld.shared.u32 	%r85, [%r10];
	ld.global.u32 	%r86, [%rd2];
	add.s32 	%r87, %r86, %r85;
	add.s64 	%rd20, %rd16, %rd12;
	st.global.u32 	[%rd20], %r87;
	ret;

}
	// .globl	_Z6reducePiS_
.visible .entry _Z6reducePiS_(
	.param .u64 .ptr .align 1 _Z6reducePiS__param_0,
	.param .u64 .ptr .align 1 _Z6reducePiS__param_1
)
{
	.reg .pred 	%p<5>;
	.reg .b32 	%r<26>;
	.reg .b64 	%rd<11>;

	ld.param.u64 	%rd2, [_Z6reducePiS__param_0];
	ld.param.u64 	%rd1, [_Z6reducePiS__param_1];
	cvta.to.global.u64 	%rd3, %rd2;
	mov.u32 	%r7, %ctaid.y;
	mov.u32 	%r1, %ctaid.x;
	mov.u32 	%r8, %nctaid.x;
	mov.u32 	%r2, %tid.x;
	mov.u32 	%r25, %ntid.x;
	mul.lo.s32 	%r9, %r25, %r1;
	shl.b32 	%r10, %r9, 1;
	mad.lo.s32 	%r11, %r7, %r8, %r2;
	add.s32 	%r12, %r11, %r10;
	mul.wide.s32 	%rd4, %r12, 4;
	add.s64 	%rd5, %rd3, %rd4;
	ld.global.u32 	%r13, [%rd5];
	add.s32 	%r14, %r12, %r25;
	mul.wide.u32 	%rd6, %r14, 4;
	add.s64 	%rd7, %rd3, %rd6;
	ld.global.u32 	%r15, [%rd7];
	add.s32 	%r16, %r15, %r13;
	shl.b32 	%r17, %r2, 2;
	mov.u32 	%r18, sdata;
	add.s32 	%r4, %r18, %r17;
	st.shared.u32 	[%r4], %r16;
	bar.sync 	0;
	setp.lt.u32 	%p1, %r25, 2;
	@%p1 bra 	$L__BB3_4;
$L__BB3_1:
	shr.u32 	%r6, %r25, 1;
	setp.ge.u32 	%p2, %r2, %r6;
	@%p2 bra 	$L__BB3_3;
	shl.b32 	%r19, %r6, 2;
	add.s32 	%r20, %r4, %r19;
	ld.shared.u32 	%r21, [%r20];
	ld.shared.u32 	%r22, [%r4];
	add.s32 	%r23, %r22, %r21;
	st.shared.u32 	[%r4], %r23;
$L__BB3_3:
	bar.sync 	0;
	setp.gt.u32 	%p3, %r25, 3;
	mov.u32 	%r25, %r6;
	@%p3 bra 	$L__BB3_1;
$L__BB3_4:
	setp.ne.s32 	%p4, %r2, 0;
	@%p4 bra 	$L__BB3_6;
	ld.shared.u32 	%r24, [sdata];
	cvta.to.global.u64 	%rd8, %rd1;
	mul.wide.u32 	%rd9, %r1, 4;
	add.s64 	%rd10, %rd8, %rd9;
	st.global.u32 	[%rd10], %r24;
$L__BB3_6:
	ret;

}
	// .globl	_Z17copy_first_columnPiS_ii
.visible .entry _Z17copy_first_columnPiS_ii(
	.param .u64 .ptr .align 1 _Z17copy_first_columnPiS_ii_param_0,
	.param .u64 .ptr .align 1 _Z17copy_first_columnPiS_ii_param_1,
	.param .u32 _Z17copy_first_columnPiS_ii_param_2,
	.param .u32 _Z17copy_first_columnPiS_ii_param_3
)
{
	.reg .b32 	%r<5>;
	.reg .b64 	%rd<9>;

	ld.param.u64 	%rd1, [_Z17copy_first_columnPiS_ii_param_0];
	ld.param.u64 	%rd2, [_Z17copy_first_columnPiS_ii_param_1];
	ld.param.u32 	%r1, [_Z17copy_first_columnPiS_ii_param_2];
	cvta.to.global.u64 	%rd3, %rd1;
	cvta.to.global.u64 	%rd4, %rd2;
	mov.u32 	%r2, %tid.x;
	mul.lo.s32 	%r3, %r1, %r2;
	mul.wide.s32 	%rd5, %r3, 4;
	add.s64 	%rd6, %rd4, %rd5;
	ld.global.u32 	%r4, [%rd6];
	mul.wide.u32 	%rd7, %r2, 4;
	add.s64 	%rd8, %rd3, %rd7;
	st.global.u32 	[%rd8], %r4;
	ret;

}


// ===== COMPILED SASS (sm_100) =====

	.target	sm_100

	.elftype	@"ET_EXEC"


//--------------------- .note.nv.tkinfo           --------------------------
	.section	.note.nv.tkinfo,"",@"SHT_NOTE"
	.sectionflags	@"SHF_NOTE_NV_TKINFO"
	.tkinfo
        /*0018*/ 	.word	0x00000002
        /*0030*/ 	.string	""
        /*0030*/ 	.string	"ptxas"
        /*0030*/ 	.string	"Cuda compilation tools, release 13.0, V13.0.88"
        /*0030*/ 	.string	"Build cuda_13.0.r13.0/compiler.36424714_0"
        /*0030*/ 	.string	"-arch sm_100 -m 64 "



//--------------------- .note.nv.cuinfo           --------------------------
	.section	.note.nv.cuinfo,"",@"SHT_NOTE"
	.sectionflags	@"SHF_NOTE_NV_CUINFO"
        /*0018*/ 	.short	0x0002
        /*001a*/ 	.short	0x0064
        /*001c*/ 	.short	0x0082
	.zero		2


//--------------------- .nv.info                  --------------------------
	.section	.nv.info,"",@"SHT_CUDA_INFO"
	.align	4


	//----- nvinfo : EIATTR_REGCOUNT
	.align		4
        /*0000*/ 	.byte	0x04, 0x2f
        /*0002*/ 	.short	(.L_2 - .L_1)
	.align		4
.L_1:
        /*0004*/ 	.word	index@(_Z18incr_out_with_incrPiS_i)
        /*0008*/ 	.word	0x0000000c


	//----- nvinfo : EIATTR_FRAME_SIZE
	.align		4
.L_2:
        /*000c*/ 	.byte	0x04, 0x11
        /*000e*/ 	.short	(.L_4 - .L_3)
	.align		4
.L_3:
        /*0010*/ 	.word	index@(_Z18incr_out_with_incrPiS_i)
        /*0014*/ 	.word	0x00000000


	//----- nvinfo : EIATTR_REGCOUNT
	.align		4
.L_4:
        /*0018*/ 	.byte	0x04, 0x2f
        /*001a*/ 	.short	(.L_6 - .L_5)
	.align		4
.L_5:
        /*001c*/ 	.word	index@(_Z13small_2d_scanPiS_)
        /*0020*/ 	.word	0x00000014


	//----- nvinfo : EIATTR_FRAME_SIZE
	.align		4
.L_6:
        /*0024*/ 	.byte	0x04, 0x11
        /*0026*/ 	.short	(.L_8 - .L_7)
	.align		4
.L_7:
        /*0028*/ 	.word	index@(_Z13small_2d_scanPiS_)
        /*002c*/ 	.word	0x00000000


	//----- nvinfo : EIATTR_REGCOUNT
	.align		4
.L_8:
        /*0030*/ 	.byte	0x04, 0x2f
        /*0032*/ 	.short	(.L_10 - .L_9)
	.align		4
.L_9:
        /*0034*/ 	.word	index@(_Z13large_2d_scanPiS_iS_)
        /*0038*/ 	.word	0x00000018


	//----- nvinfo : EIATTR_FRAME_SIZE
	.align		4
.L_10:
        /*003c*/ 	.byte	0x04, 0x11
        /*003e*/ 	.short	(.L_12 - .L_11)
	.align		4
.L_11:
        /*0040*/ 	.word	index@(_Z13large_2d_scanPiS_iS_)
        /*0044*/ 	.word	0x00000020


	//----- nvinfo : EIATTR_REGCOUNT
	.align		4
.L_12:
        /*0048*/ 	.byte	0x04, 0x2f
        /*004a*/ 	.short	(.L_14 - .L_13)
	.align		4
.L_13:
        /*004c*/ 	.word	index@(_Z6reducePiS_)
        /*0050*/ 	.word	0x0000000c


	//----- nvinfo : EIATTR_FRAME_SIZE
	.align		4
.L_14:
        /*0054*/ 	.byte	0x04, 0x11
        /*0056*/ 	.short	(.L_16 - .L_15)
	.align		4
.L_15:
        /*0058*/ 	.word	index@(_Z6reducePiS_)
        /*005c*/ 	.word	0x00000000


	//----- nvinfo : EIATTR_REGCOUNT
	.align		4
.L_16:
        /*0060*/ 	.byte	0x04, 0x2f
        /*0062*/ 	.short	(.L_18 - .L_17)
	.align		4
.L_17:
        /*0064*/ 	.word	index@(_Z17copy_first_columnPiS_ii)
        /*0068*/ 	.word	0x0000000a


	//----- nvinfo : EIATTR_FRAME_SIZE
	.align		4
.L_18:
        /*006c*/ 	.byte	0x04, 0x11
        /*006e*/ 	.short	(.L_20 - .L_19)
	.align		4
.L_19:
        /*0070*/ 	.word	index@(_Z17copy_first_columnPiS_ii)
        /*0074*/ 	.word	0x00000000


	//----- nvinfo : EIATTR_MIN_STACK_SIZE
	.align		4
.L_20:
        /*0078*/ 	.byte	0x04, 0x12
        /*007a*/ 	.short	(.L_22 - .L_21)
	.align		4
.L_21:
        /*007c*/ 	.word	index@(_Z17copy_first_columnPiS_ii)
        /*0080*/ 	.word	0x00000000


	//----- nvinfo : EIATTR_MIN_STACK_SIZE
	.align		4
.L_22:
        /*0084*/ 	.byte	0x04, 0x12
        /*0086*/ 	.short	(.L_24 - .L_23)
	.align		4
.L_23:
        /*0088*/ 	.word	index@(_Z6reducePiS_)
        /*008c*/ 	.word	0x00000000


	//----- nvinfo : EIATTR_MIN_STACK_SIZE
	.align		4
.L_24:
        /*0090*/ 	.byte	0x04, 0x12
        /*0092*/ 	.short	(.L_26 - .L_25)
	.align		4
.L_25:
        /*0094*/ 	.word	index@(_Z13large_2d_scanPiS_iS_)
        /*0098*/ 	.word	0x00000020


	//----- nvinfo : EIATTR_MIN_STACK_SIZE
	.align		4
.L_26:
        /*009c*/ 	.byte	0x04, 0x12
        /*009e*/ 	.short	(.L_28 - .L_27)
	.align		4
.L_27:
        /*00a0*/ 	.word	index@(_Z13small_2d_scanPiS_)
        /*00a4*/ 	.word	0x00000000


	//----- nvinfo : EIATTR_MIN_STACK_SIZE
	.align		4
.L_28:
        /*00a8*/ 	.byte	0x04, 0x12
        /*00aa*/ 	.short	(.L_30 - .L_29)
	.align		4
.L_29:
        /*00ac*/ 	.word	index@(_Z18incr_out_with_incrPiS_i)
        /*00b0*/ 	.word	0x00000000
.L_30:


//--------------------- .nv.compat                --------------------------
	.section	.nv.compat,"",@"SHT_CUDA_COMPAT_INFO"
	.align	4
        /*0000*/ 	.byte	0x02, 0x09, 0x00, 0x00, 0x02, 0x02, 0x01, 0x00, 0x02, 0x05, 0x05, 0x00, 0x03, 0x07, 0x01, 0x01
        /*0010*/ 	.byte	0x02, 0x03, 0x00, 0x00, 0x02, 0x06, 0x01, 0x00, 0x04, 0x0b, 0x08, 0x00, 0x09, 0x00, 0x00, 0x00
        /*0020*/ 	.byte	0x00, 0x00, 0x00, 0x00


//--------------------- .nv.info._Z17copy_first_columnPiS_ii --------------------------
	.section	.nv.info._Z17copy_first_columnPiS_ii,"",@"SHT_CUDA_INFO"
	.sectionflags	@""
	.align	4


	//----- nvinfo : EIATTR_CUDA_API_VERSION
	.align		4
        /*0000*/ 	.byte	0x04, 0x37
        /*0002*/ 	.short	(.L_32 - .L_31)
.L_31:
        /*0004*/ 	.word	0x00000082


	//----- nvinfo : EIATTR_KPARAM_INFO
	.align		4
.L_32:
        /*0008*/ 	.byte	0x04, 0x17
        /*000a*/ 	.short	(.L_34 - .L_33)
.L_33:
        /*000c*/ 	.word	0x00000000
        /*0010*/ 	.short	0x0003
        /*0012*/ 	.short	0x0014
        /*0014*/ 	.byte	0x00, 0xf0, 0x11, 0x00


	//----- nvinfo : EIATTR_KPARAM_INFO
	.align		4
.L_34:
        /*0018*/ 	.byte	0x04, 0x17
        /*001a*/ 	.short	(.L_36 - .L_35)
.L_35:
        /*001c*/ 	.word	0x00000000
        /*0020*/ 	.short	0x0002
        /*0022*/ 	.short	0x0010
        /*0024*/ 	.byte	0x00, 0xf0, 0x11, 0x00


	//----- nvinfo : EIATTR_KPARAM_INFO
	.align		4
.L_36:
        /*0028*/ 	.byte	0x04, 0x17
        /*002a*/ 	.short	(.L_38 - .L_37)
.L_37:
        /*002c*/ 	.word	0x00000000
        /*0030*/ 	.short	0x0001
        /*0032*/ 	.short	0x0008
        /*0034*/ 	.byte	0x00, 0xf5, 0x21, 0x00


	//----- nvinfo : EIATTR_KPARAM_INFO
	.align		4
.L_38:
        /*0038*/ 	.byte	0x04, 0x17
        /*003a*/ 	.short	(.L_40 - .L_39)
.L_39:
        /*003c*/ 	.word	0x00000000
        /*0040*/ 	.short	0x0000
        /*0042*/ 	.short	0x0000
        /*0044*/ 	.byte	0x00, 0xf5, 0x21, 0x00


	//----- nvinfo : EIATTR_SPARSE_MMA_MASK
	.align		4
.L_40:
        /*0048*/ 	.byte	0x03, 0x50
        /*004a*/ 	.short	0x0000


	//----- nvinfo : EIATTR_MAXREG_COUNT
	.align		4
        /*004c*/ 	.byte	0x03, 0x1b
        /*004e*/ 	.short	0x00ff


	//----- nvinfo : EIATTR_MERCURY_ISA_VERSION
	.align		4
        /*0050*/ 	.byte	0x03, 0x5f
        /*0052*/ 	.short	0x0101


	//----- nvinfo : EIATTR_VRC_CTA_INIT_COUNT
	.align		4
        /*0054*/ 	.byte	0x02, 0x4a
	.zero		1
	.zero		1


	//----- nvinfo : EIATTR_EXIT_INSTR_OFFSETS
	.align		4
        /*0058*/ 	.byte	0x04, 0x1c
        /*005a*/ 	.short	(.L_42 - .L_41)


	//   ....[0]....
.L_41:
        /*005c*/ 	.word	0x000000b0


	//----- nvinfo : EIATTR_CBANK_PARAM_SIZE
	.align		4
.L_42:
        /*0060*/ 	.byte	0x03, 0x19
        /*0062*/ 	.short	0x0018


	//----- nvinfo : EIATTR_PARAM_CBANK
	.align		4
        /*0064*/ 	.byte	0x04, 0x0a
        /*0066*/ 	.short	(.L_44 - .L_43)
	.align		4
.L_43:
        /*0068*/ 	.word	index@(.nv.constant0._Z17copy_first_columnPiS_ii)
        /*006c*/ 	.short	0x0380
        /*006e*/ 	.short	0x0018


	//----- nvinfo : EIATTR_SW_WAR
	.align		4
.L_44:
        /*0070*/ 	.byte	0x04, 0x36
        /*0072*/ 	.short	(.L_46 - .L_45)
.L_45:
        /*0074*/ 	.word	0x00000008
.L_46:


//--------------------- .nv.info._Z6reducePiS_    --------------------------
	.section	.nv.info._Z6reducePiS_,"",@"SHT_CUDA_INFO"
	.sectionflags	@""
	.align	4


	//----- nvinfo : EIATTR_CUDA_API_VERSION
	.align		4
        /*0000*/ 	.byte	0x04, 0x37
        /*0002*/ 	.short	(.L_48 - .L_47)
.L_47:
        /*0004*/ 	.word	0x00000082


	//----- nvinfo : EIATTR_KPARAM_INFO
	.align		4
.L_48:
        /*0008*/ 	.byte	0x04, 0x17
        /*000a*/ 	.short	(.L_50 - .L_49)
.L_49:
        /*000c*/ 	.word	0x00000000
        /*0010*/ 	.short	0x0001
        /*0012*/ 	.short	0x0008
        /*0014*/ 	.byte	0x00, 0xf5, 0x21, 0x00


	//----- nvinfo : EIATTR_KPARAM_INFO
	.align		4
.L_50:
        /*0018*/ 	.byte	0x04, 0x17
        /*001a*/ 	.short	(.L_52 - .L_51)
.L_51:
        /*001c*/ 	.word	0x00000000
        /*0020*/ 	.short	0x0000
        /*0022*/ 	.short	0x0000
        /*0024*/ 	.byte	0x00, 0xf5, 0x21, 0x00


	//----- nvinfo : EIATTR_SPARSE_MMA_MASK
	.align		4
.L_52:
        /*0028*/ 	.byte	0x03, 0x50
        /*002a*/ 	.short	0x0000


	//----- nvinfo : EIATTR_MAXREG_COUNT
	.align		4
        /*002c*/ 	.byte	0x03, 0x1b
        /*002e*/ 	.short	0x00ff


	//----- nvinfo : EIATTR_NUM_BARRIERS
	.align		4
        /*0030*/ 	.byte	0x02, 0x4c
        /*0032*/ 	.byte	0x01
	.zero		1


	//----- nvinfo : EIATTR_MERCURY_ISA_VERSION
	.align		4
        /*0034*/ 	.byte	0x03, 0x5f
        /*0036*/ 	.short	0x0101


	//----- nvinfo : EIATTR_VRC_CTA_INIT_COUNT
	.align		4
        /*0038*/ 	.byte	0x02, 0x4a
	.zero		1
	.zero		1


	//----- nvinfo : EIATTR_EXIT_INSTR_OFFSETS
	.align		4
        /*003c*/ 	.byte	0x04, 0x1c
        /*003e*/ 	.short	(.L_54 - .L_53)


	//   ....[0]....
.L_53:
        /*0040*/ 	.word	0x00000260


	//   ....[1]....
        /*0044*/ 	.word	0x000002e0


	//----- nvinfo : EIATTR_CBANK_PARAM_SIZE
	.align		4
.L_54:
        /*0048*/ 	.byte	0x03, 0x19
        /*004a*/ 	.short	0x0010


	//----- nvinfo : EIATTR_PARAM_CBANK
	.align		4
        /*004c*/ 	.byte	0x04, 0x0a
        /*004e*/ 	.short	(.L_56 - .L_55)
	.align		4
.L_55:
        /*0050*/ 	.word	index@(.nv.constant0._Z6reducePiS_)
        /*0054*/ 	.short	0x0380
        /*0056*/ 	.short	0x0010


	//----- nvinfo : EIATTR_SW_WAR
	.align		4
.L_56:
        /*0058*/ 	.byte	0x04, 0x36
        /*005a*/ 	.short	(.L_58 - .L_57)
.L_57:
        /*005c*/ 	.word	0x00000008
.L_58:


//--------------------- .nv.info._Z13large_2d_scanPiS_iS_ --------------------------
	.section	.nv.info._Z13large_2d_scanPiS_iS_,"",@"SHT_CUDA_INFO"
	.sectionflags	@""
	.align	4


	//----- nvinfo : EIATTR_CUDA_API_VERSION
	.align		4
        /*0000*/ 	.byte	0x04, 0x37
        /*0002*/ 	.short	(.L_60 - .L_59)
.L_59:
        /*0004*/ 	.word	0x00000082


	//----- nvinfo : EIATTR_KPARAM_INFO
	.align		4
.L_60:
        /*0008*/ 	.byte	0x04, 0x17
        /*000a*/ 	.short	(.L_62 - .L_61)
.L_61:
        /*000c*/ 	.word	0x00000000
        /*0010*/ 	.short	0x0003
        /*0012*/ 	.short	0x0018
        /*0014*/ 	.byte	0x00, 0xf5, 0x21, 0x00


	//----- nvinfo : EIATTR_KPARAM_INFO
	.align		4
.L_62:
        /*0018*/ 	.byte	0x04, 0x17
        /*001a*/ 	.short	(.L_64 - .L_63)
.L_63:
        /*001c*/ 	.word	0x00000000
        /*0020*/ 	.short	0x0002
        /*0022*/ 	.short	0x0010
        /*0024*/ 	.byte	0x00, 0xf0, 0x11, 0x00


	//----- nvinfo : EIATTR_KPARAM_INFO
	.align		4
.L_64:
        /*0028*/ 	.byte	0x04, 0x17
        /*002a*/ 	.short	(.L_66 - .L_65)
.L_65:
        /*002c*/ 	.word	0x00000000
        /*0030*/ 	.short	0x0001
        /*0032*/ 	.short	0x0008
        /*0034*/ 	.byte	0x00, 0xf5, 0x21, 0x00


	//----- nvinfo : EIATTR_KPARAM_INFO
	.align		4
.L_66:
        /*0038*/ 	.byte	0x04, 0x17
        /*003a*/ 	.short	(.L_68 - .L_67)
.L_67:
        /*003c*/ 	.word	0x00000000
        /*0040*/ 	.short	0x0000
        /*0042*/ 	.short	0x0000
        /*0044*/ 	.byte	0x00, 0xf5, 0x21, 0x00


	//----- nvinfo : EIATTR_SPARSE_MMA_MASK
	.align		4
.L_68:
        /*0048*/ 	.byte	0x03, 0x50
        /*004a*/ 	.short	0x0000


	//----- nvinfo : EIATTR_MAXREG_COUNT
	.align		4
        /*004c*/ 	.byte	0x03, 0x1b
        /*004e*/ 	.short	0x00ff


	//----- nvinfo : EIATTR_NUM_BARRIERS
	.align		4
        /*0050*/ 	.byte	0x02, 0x4c
        /*0052*/ 	.byte	0x01
	.zero		1


	//----- nvinfo : EIATTR_EXTERNS
	.align		4
        /*0054*/ 	.byte	0x04, 0x0f
        /*0056*/ 	.short	(.L_70 - .L_69)


	//   ....[0]....
	.align		4
.L_69:
        /*0058*/ 	.word	index@(vprintf)


	//----- nvinfo : EIATTR_MERCURY_ISA_VERSION
	.align		4
.L_70:
        /*005c*/ 	.byte	0x03, 0x5f
        /*005e*/ 	.short	0x0101


	//----- nvinfo : EIATTR_VRC_CTA_INIT_COUNT
	.align		4
        /*0060*/ 	.byte	0x02, 0x4a
	.zero		1
	.zero		1


	//----- nvinfo : EIATTR_SYSCALL_OFFSETS
	.align		4
        /*0064*/ 	.byte	0x04, 0x46
        /*0066*/ 	.short	(.L_72 - .L_71)


	//   ....[0]....
.L_71:
        /*0068*/ 	.word	0x00000430


	//----- nvinfo : EIATTR_EXIT_INSTR_OFFSETS
	.align		4
.L_72:
        /*006c*/ 	.byte	0x04, 0x1c
        /*006e*/ 	.short	(.L_74 - .L_73)


	//   ....[0]....
.L_73:
        /*0070*/ 	.word	0x000009f0


	//----- nvinfo : EIATTR_CRS_STACK_SIZE
	.align		4
.L_74:
        /*0074*/ 	.byte	0x04, 0x1e
        /*0076*/ 	.short	(.L_76 - .L_75)
.L_75:
        /*0078*/ 	.word	0x00000000


	//----- nvinfo : EIATTR_CBANK_PARAM_SIZE
	.align		4
.L_76:
        /*007c*/ 	.byte	0x03, 0x19
        /*007e*/ 	.short	0x0020


	//----- nvinfo : EIATTR_PARAM_CBANK
	.align		4
        /*0080*/ 	.byte	0x04, 0x0a
        /*0082*/ 	.short	(.L_78 - .L_77)
	.align		4
.L_77:
        /*0084*/ 	.word	index@(.nv.constant0._Z13large_2d_scanPiS_iS_)
        /*0088*/ 	.short	0x0380
        /*008a*/ 	.short	0x0020


	//----- nvinfo : EIATTR_SW_WAR
	.align		4
.L_78:
        /*008c*/ 	.byte	0x04, 0x36
        /*008e*/ 	.short	(.L_80 - .L_79)
.L_79:
        /*0090*/ 	.word	0x00000008
.L_80:


//--------------------- .nv.info._Z13small_2d_scanPiS_ --------------------------
	.section	.nv.info._Z13small_2d_scanPiS_,"",@"SHT_CUDA_INFO"
	.sectionflags	@""
	.align	4


	//----- nvinfo : EIATTR_CUDA_API_VERSION
	.align		4
        /*0000*/ 	.byte	0x04, 0x37
        /*0002*/ 	.short	(.L_82 - .L_81)
.L_81:
        /*0004*/ 	.word	0x00000082


	//----- nvinfo : EIATTR_KPARAM_INFO
	.align		4
.L_82:
        /*0008*/ 	.byte	0x04, 0x17
        /*000a*/ 	.short	(.L_84 - .L_83)
.L_83:
        /*000c*/ 	.word	0x00000000
        /*0010*/ 	.short	0x0001
        /*0012*/ 	.short	0x0008
        /*0014*/ 	.byte	0x00, 0xf5, 0x21, 0x00


	//----- nvinfo : EIATTR_KPARAM_INFO
	.align		4
.L_84:
        /*0018*/ 	.byte	0x04, 0x17
        /*001a*/ 	.short	(.L_86 - .L_85)
.L_85:
        /*001c*/ 	.word	0x00000000
        /*0020*/ 	.short	0x0000
        /*0022*/ 	.short	0x0000
        /*0024*/ 	.byte	0x00, 0xf5, 0x21, 0x00


	//----- nvinfo : EIATTR_SPARSE_MMA_MASK
	.align		4
.L_86:
        /*0028*/ 	.byte	0x03, 0x50
        /*002a*/ 	.short	0x0000


	//----- nvinfo : EIATTR_MAXREG_COUNT
	.align		4
        /*002c*/ 	.byte	0x03, 0x1b
        /*002e*/ 	.short	0x00ff


	//----- nvinfo : EIATTR_NUM_BARRIERS
	.align		4
        /*0030*/ 	.byte	0x02, 0x4c
        /*0032*/ 	.byte	0x01
	.zero		1


	//----- nvinfo : EIATTR_MERCURY_ISA_VERSION
	.align		4
        /*0034*/ 	.byte	0x03, 0x5f
        /*0036*/ 	.short	0x0101


	//----- nvinfo : EIATTR_VRC_CTA_INIT_COUNT
	.align		4
        /*0038*/ 	.byte	0x02, 0x4a
	.zero		1
	.zero		1


	//----- nvinfo : EIATTR_EXIT_INSTR_OFFSETS
	.align		4
        /*003c*/ 	.byte	0x04, 0x1c
        /*003e*/ 	.short	(.L_88 - .L_87)


	//   ....[0]....
.L_87:
        /*0040*/ 	.word	0x00000590


	//----- nvinfo : EIATTR_CRS_STACK_SIZE
	.align		4
.L_88:
        /*0044*/ 	.byte	0x04, 0x1e
        /*0046*/ 	.short	(.L_90 - .L_89)
.L_89:
        /*0048*/ 	.word	0x00000000


	//----- nvinfo : EIATTR_CBANK_PARAM_SIZE
	.align		4
.L_90:
        /*004c*/ 	.byte	0x03, 0x19
        /*004e*/ 	.short	0x0010


	//----- nvinfo : EIATTR_PARAM_CBANK
	.align		4
        /*0050*/ 	.byte	0x04, 0x0a
        /*0052*/ 	.short	(.L_92 - .L_91)
	.align		4
.L_91:
        /*0054*/ 	.word	index@(.nv.constant0._Z13small_2d_scanPiS_)
        /*0058*/ 	.short	0x0380
        /*005a*/ 	.short	0x0010


	//----- nvinfo : EIATTR_SW_WAR
	.align		4
.L_92:
        /*005c*/ 	.byte	0x04, 0x36
        /*005e*/ 	.short	(.L_94 - .L_93)
.L_93:
        /*0060*/ 	.word	0x00000008
.L_94:


//--------------------- .nv.info._Z18incr_out_with_incrPiS_i --------------------------
	.section	.nv.info._Z18incr_out_with_incrPiS_i,"",@"SHT_CUDA_INFO"
	.sectionflags	@""
	.align	4


	//----- nvinfo : EIATTR_CUDA_API_VERSION
	.align		4
        /*0000*/ 	.byte	0x04, 0x37
        /*0002*/ 	.short	(.L_96 - .L_95)
.L_95:
        /*0004*/ 	.word	0x00000082


	//----- nvinfo : EIATTR_KPARAM_INFO
	.align		4
.L_96:
        /*0008*/ 	.byte	0x04, 0x17
        /*000a*/ 	.short	(.L_98 - .L_97)
.L_97:
        /*000c*/ 	.word	0x00000000
        /*0010*/ 	.short	0x0002
        /*0012*/ 	.short	0x0010
        /*0014*/ 	.byte	0x00, 0xf0, 0x11, 0x00


	//----- nvinfo : EIATTR_KPARAM_INFO
	.align		4
.L_98:
        /*0018*/ 	.byte	0x04, 0x17
        /*001a*/ 	.short	(.L_100 - .L_99)
.L_99:
        /*001c*/ 	.word	0x00000000
        /*0020*/ 	.short	0x0001
        /*0022*/ 	.short	0x0008
        /*0024*/ 	.byte	0x00, 0xf5, 0x21, 0x00


	//----- nvinfo : EIATTR_KPARAM_INFO
	.align		4
.L_100:
        /*0028*/ 	.byte	0x04, 0x17
        /*002a*/ 	.short	(.L_102 - .L_101)
.L_101:
        /*002c*/ 	.word	0x00000000
        /*0030*/ 	.short	0x0000
        /*0032*/ 	.short	0x0000
        /*0034*/ 	.byte	0x00, 0xf5, 0x21, 0x00


	//----- nvinfo : EIATTR_SPARSE_MMA_MASK
	.align		4
.L_102:
        /*0038*/ 	.byte	0x03, 0x50
        /*003a*/ 	.short	0x0000


	//----- nvinfo : EIATTR_MAXREG_COUNT
	.align		4
        /*003c*/ 	.byte	0x03, 0x1b
        /*003e*/ 	.short	0x00ff


	//----- nvinfo : EIATTR_MERCURY_ISA_VERSION
	.align		4
        /*0040*/ 	.byte	0x03, 0x5f
        /*0042*/ 	.short	0x0101


	//----- nvinfo : EIATTR_VRC_CTA_INIT_COUNT
	.align		4
        /*0044*/ 	.byte	0x02, 0x4a
	.zero		1
	.zero		1


	//----- nvinfo : EIATTR_EXIT_INSTR_OFFSETS
	.align		4
        /*0048*/ 	.byte	0x04, 0x1c
        /*004a*/ 	.short	(.L_104 - .L_103)


	//   ....[0]....
.L_103:
        /*004c*/ 	.word	0x00000190


	//   ....[1]....
        /*0050*/ 	.word	0x00000330


	//----- nvinfo : EIATTR_CBANK_PARAM_SIZE
	.align		4
.L_104:
        /*0054*/ 	.byte	0x03, 0x19
        /*0056*/ 	.short	0x0014


	//----- nvinfo : EIATTR_PARAM_CBANK
	.align		4
        /*0058*/ 	.byte	0x04, 0x0a
        /*005a*/ 	.short	(.L_106 - .L_105)
	.align		4
.L_105:
        /*005c*/ 	.word	index@(.nv.constant0._Z18incr_out_with_incrPiS_i)
        /*0060*/ 	.short	0x0380
        /*0062*/ 	.short	0x0014


	//----- nvinfo : EIATTR_SW_WAR
	.align		4
.L_106:
        /*0064*/ 	.byte	0x04, 0x36
        /*0066*/ 	.short	(.L_108 - .L_107)
.L_107:
        /*0068*/ 	.word	0x00000008
.L_108:


//--------------------- .nv.callgraph             --------------------------
	.section	.nv.callgraph,"",@"SHT_CUDA_CALLGRAPH"
	.align	4
	.sectionentsize	8
	.align		4
        /*0000*/ 	.word	0x00000000
	.align		4
        /*0004*/ 	.word	0xffffffff
	.align		4
        /*0008*/ 	.word	index@(_Z13large_2d_scanPiS_iS_)
	.align		4
        /*000c*/ 	.word	index@(vprintf)
	.align		4
        /*0010*/ 	.word	0x00000000
	.align		4
        /*0014*/ 	.word	0xfffffffe
	.align		4
        /*0018*/ 	.word	0x00000000
	.align		4
        /*001c*/ 	.word	0xfffffffd
	.align		4
        /*0020*/ 	.word	0x00000000
	.align		4
        /*0024*/ 	.word	0xfffffffc


//--------------------- .nv.constant4             --------------------------
	.section	.nv.constant4,"a",@progbits
	.align	8
	.align		8
.nv.constant4:
        /*0000*/ 	.dword	$str
	.align		8
        /*0008*/ 	.dword	vprintf


//--------------------- .text._Z17copy_first_columnPiS_ii --------------------------
	.section	.text._Z17copy_first_columnPiS_ii,"ax",@progbits
	.align	128
        .global         _Z17copy_first_columnPiS_ii
        .type           _Z17copy_first_columnPiS_ii,@function
        .size           _Z17copy_first_columnPiS_ii,(.L_x_22 - _Z17copy_first_columnPiS_ii)
        .other          _Z17copy_first_columnPiS_ii,@"STO_CUDA_ENTRY STV_DEFAULT"
_Z17copy_first_columnPiS_ii:
.text._Z17copy_first_columnPiS_ii:
[----:B------:R-:W-:Y:S01]  /*0000*/  LDC R1, c[0x0][0x37c] ;  /* 0x0000df00ff017b82 */ /* 0x000fe20000000800 */
[----:B------:R-:W0:Y:S07]  /*0010*/  S2R R7, SR_TID.X ;  /* 0x0000000000077919 */ /* 0x000e2e0000002100 */
[----:B------:R-:W1:Y:S01]  /*0020*/  LDC.64 R2, c[0x0][0x388] ;  /* 0x0000e200ff027b82 */ /* 0x000e620000000a00 */
[----:B------:R-:W0:Y:S01]  /*0030*/  LDCU UR6, c[0x0][0x390] ;  /* 0x00007200ff0677ac */ /* 0x000e220008000800 */
[----:B------:R-:W2:Y:S01]  /*0040*/  LDCU.64 UR4, c[0x0][0x358] ;  /* 0x00006b00ff0477ac */ /* 0x000ea20008000a00 */
[----:B0-----:R-:W-:-:S04]  /*0050*/  IMAD R5, R7, UR6, RZ ;  /* 0x0000000607057c24 */ /* 0x001fc8000f8e02ff */
[----:B-1----:R-:W-:Y:S02]  /*0060*/  IMAD.WIDE R2, R5, 0x4, R2 ;  /* 0x0000000405027825 */ /* 0x002fe400078e0202 */
[----:B------:R-:W0:Y:S04]  /*0070*/  LDC.64 R4, c[0x0][0x380] ;  /* 0x0000e000ff047b82 */ /* 0x000e280000000a00 */
[----:B--2---:R-:W2:Y:S01]  /*0080*/  LDG.E R3, desc[UR4][R2.64] ;  /* 0x0000000402037981 */ /* 0x004ea2000c1e1900 */
[----:B0-----:R-:W-:-:S05]  /*0090*/  IMAD.WIDE.U32 R4, R7, 0x4, R4 ;  /* 0x0000000407047825 */ /* 0x001fca00078e0004 */
[----:B--2---:R-:W-:Y:S01]  /*00a0*/  STG.E desc[UR4][R4.64], R3 ;  /* 0x0000000304007986 */ /* 0x004fe2000c101904 */
[----:B------:R-:W-:Y:S05]  /*00b0*/  EXIT ;  /* 0x000000000000794d */ /* 0x000fea0003800000 */
.L_x_0:
[----:B------:R-:W-:-:S00]  /*00c0*/  BRA `(.L_x_0) ;  /* 0xfffffffc00fc7947 */ /* 0x000fc0000383ffff */
[----:B------:R-:W-:-:S00]  /*00d0*/  NOP ;  /* 0x0000000000007918 */ /* 0x000fc00000000000 */
        /* <DEDUP_REMOVED lines=10> */
.L_x_22:


//--------------------- .text._Z6reducePiS_       --------------------------
	.section	.text._Z6reducePiS_,"ax",@progbits
	.align	128
        .global         _Z6reducePiS_
        .type           _Z6reducePiS_,@function
        .size           _Z6reducePiS_,(.L_x_23 - _Z6reducePiS_)
        .other          _Z6reducePiS_,@"STO_CUDA_ENTRY STV_DEFAULT"
_Z6reducePiS_:
.text._Z6reducePiS_:
[----:B------:R-:W-:Y:S01]  /*0000*/  LDC R1, c[0x0][0x37c] ;  /* 0x0000df00ff017b82 */ /* 0x000fe20000000800 */
[----:B------:R-:W0:Y:S07]  /*0010*/  S2R R6, SR_TID.X ;  /* 0x0000000000067919 */ /* 0x000e2e0000002100 */
[----:B------:R-:W0:Y:S01]  /*0020*/  S2UR UR4, SR_CTAID.Y ;  /* 0x00000000000479c3 */ /* 0x000e220000002600 */
[----:B------:R-:W1:Y:S01]  /*0030*/  LDCU.64 UR6, c[0x0][0x358] ;  /* 0x00006b00ff0677ac */ /* 0x000e620008000a00 */
[----:B------:R-:W2:Y:S06]  /*0040*/  S2R R9, SR_CTAID.X ;  /* 0x0000000000097919 */ /* 0x000eac0000002500 */
[----:B------:R-:W0:Y:S01]  /*0050*/  LDC R3, c[0x0][0x370] ;  /* 0x0000dc00ff037b82 */ /* 0x000e220000000800 */
[----:B------:R-:W2:Y:S07]  /*0060*/  LDCU UR8, c[0x0][0x360] ;  /* 0x00006c00ff0877ac */ /* 0x000eae0008000800 */
[----:B------:R-:W3:Y:S01]  /*0070*/  LDC.64 R4, c[0x0][0x380] ;  /* 0x0000e000ff047b82 */ /* 0x000ee20000000a00 */
[----:B0-----:R-:W-:-:S02]  /*0080*/  IMAD R3, R3, UR4, R6 ;  /* 0x0000000403037c24 */ /* 0x001fc4000f8e0206 */
[----:B--2---:R-:W-:-:S05]  /*0090*/  IMAD R0, R9, UR8, RZ ;  /* 0x0000000809007c24 */ /* 0x004fca000f8e02ff */
[----:B------:R-:W-:-:S04]  /*00a0*/  LEA R3, R0, R3, 0x1 ;  /* 0x0000000300037211 */ /* 0x000fc800078e08ff */
[C---:B------:R-:W-:Y:S01]  /*00b0*/  IADD3 R7, PT, PT, R3.reuse, UR8, RZ ;  /* 0x0000000803077c10 */ /* 0x040fe2000fffe0ff */
[----:B---3--:R-:W-:-:S04]  /*00c0*/  IMAD.WIDE R2, R3, 0x4, R4 ;  /* 0x0000000403027825 */ /* 0x008fc800078e0204 */
[----:B------:R-:W-:Y:S02]  /*00d0*/  IMAD.WIDE.U32 R4, R7, 0x4, R4 ;  /* 0x0000000407047825 */ /* 0x000fe400078e0004 */
[----:B-1----:R-:W2:Y:S04]  /*00e0*/  LDG.E R2, desc[UR6][R2.64] ;  /* 0x0000000602027981 */ /* 0x002ea8000c1e1900 */
[----:B------:R-:W2:Y:S01]  /*00f0*/  LDG.E R5, desc[UR6][R4.64] ;  /* 0x0000000604057981 */ /* 0x000ea2000c1e1900 */
[----:B------:R-:W0:Y:S01]  /*0100*/  S2UR UR5, SR_CgaCtaId ;  /* 0x00000000000579c3 */ /* 0x000e220000008800 */
[----:B------:R-:W-:Y:S01]  /*0110*/  UMOV UR4, 0x400 ;  /* 0x0000040000047882 */ /* 0x000fe20000000000 */
[----:B------:R-:W-:Y:S01]  /*0120*/  UISETP.GE.U32.AND UP0, UPT, UR8, 0x2, UPT ;  /* 0x000000020800788c */ /* 0x000fe2000bf06070 */
[----:B------:R-:W-:Y:S01]  /*0130*/  ISETP.NE.AND P0, PT, R6, RZ, PT ;  /* 0x000000ff0600720c */ /* 0x000fe20003f05270 */
[----:B0-----:R-:W-:-:S06]  /*0140*/  ULEA UR4, UR5, UR4, 0x18 ;  /* 0x0000000405047291 */ /* 0x001fcc000f8ec0ff */
[----:B------:R-:W-:Y:S01]  /*0150*/  LEA R7, R6, UR4, 0x2 ;  /* 0x0000000406077c11 */ /* 0x000fe2000f8e10ff */
[----:B--2---:R-:W-:-:S05]  /*0160*/  IMAD.IADD R0, R2, 0x1, R5 ;  /* 0x0000000102007824 */ /* 0x004fca00078e0205 */
[----:B------:R0:W-:Y:S01]  /*0170*/  STS [R7], R0 ;  /* 0x0000000007007388 */ /* 0x0001e20000000800 */
[----:B------:R-:W-:Y:S06]  /*0180*/  BAR.SYNC.DEFER_BLOCKING 0x0 ;  /* 0x0000000000007b1d */ /* 0x000fec0000010000 */
[----:B------:R-:W-:Y:S05]  /*0190*/  BRA.U !UP0, `(.L_x_1) ;  /* 0x0000000108307547 */ /* 0x000fea000b800000 */
[----:B0-----:R-:W-:-:S07]  /*01a0*/  MOV R0, UR8 ;  /* 0x0000000800007c02 */ /* 0x001fce0008000f00 */
.L_x_2:
[----:B------:R-:W-:-:S04]  /*01b0*/  SHF.R.U32.HI R5, RZ, 0x1, R0 ;  /* 0x00000001ff057819 */ /* 0x000fc80000011600 */
[----:B------:R-:W-:-:S13]  /*01c0*/  ISETP.GE.U32.AND P1, PT, R6, R5, PT ;  /* 0x000000050600720c */ /* 0x000fda0003f26070 */
[----:B------:R-:W-:Y:S01]  /*01d0*/  @!P1 IMAD R2, R5, 0x4, R7 ;  /* 0x0000000405029824 */ /* 0x000fe200078e0207 */
[----:B------:R-:W-:Y:S05]  /*01e0*/  @!P1 LDS R3, [R7] ;  /* 0x0000000007039984 */ /* 0x000fea0000000800 */
[----:B------:R-:W0:Y:S02]  /*01f0*/  @!P1 LDS R2, [R2] ;  /* 0x0000000002029984 */ /* 0x000e240000000800 */
[----:B0-----:R-:W-:-:S05]  /*0200*/  @!P1 IADD3 R4, PT, PT, R2, R3, RZ ;  /* 0x0000000302049210 */ /* 0x001fca0007ffe0ff */
[----:B------:R1:W-:Y:S01]  /*0210*/  @!P1 STS [R7], R4 ;  /* 0x0000000407009388 */ /* 0x0003e20000000800 */
[----:B------:R-:W-:Y:S01]  /*0220*/  BAR.SYNC.DEFER_BLOCKING 0x0 ;  /* 0x0000000000007b1d */ /* 0x000fe20000010000 */
[----:B------:R-:W-:Y:S01]  /*0230*/  ISETP.GT.U32.AND P1, PT, R0, 0x3, PT ;  /* 0x000000030000780c */ /* 0x000fe20003f24070 */
[----:B------:R-:W-:-:S12]  /*0240*/  IMAD.MOV.U32 R0, RZ, RZ, R5 ;  /* 0x000000ffff007224 */ /* 0x000fd800078e0005 */
[----:B-1----:R-:W-:Y:S05]  /*0250*/  @P1 BRA `(.L_x_2) ;  /* 0xfffffffc00d41947 */ /* 0x002fea000383ffff */
.L_x_1:
[----:B------:R-:W-:Y:S05]  /*0260*/  @P0 EXIT ;  /* 0x000000000000094d */ /* 0x000fea0003800000 */
[----:B------:R-:W1:Y:S01]  /*0270*/  S2UR UR5, SR_CgaCtaId ;  /* 0x00000000000579c3 */ /* 0x000e620000008800 */
[----:B------:R-:W-:-:S07]  /*0280*/  UMOV UR4, 0x400 ;  /* 0x0000040000047882 */ /* 0x000fce0000000000 */
[----:B------:R-:W2:Y:S01]  /*0290*/  LDC.64 R2, c[0x0][0x388] ;  /* 0x0000e200ff027b82 */ /* 0x000ea20000000a00 */
[----:B-1----:R-:W-:Y:S01]  /*02a0*/  ULEA UR4, UR5, UR4, 0x18 ;  /* 0x0000000405047291 */ /* 0x002fe2000f8ec0ff */
[----:B--2---:R-:W-:-:S08]  /*02b0*/  IMAD.WIDE.U32 R2, R9, 0x4, R2 ;  /* 0x0000000409027825 */ /* 0x004fd000078e0002 */
[----:B------:R-:W1:Y:S04]  /*02c0*/  LDS R5, [UR4] ;  /* 0x00000004ff057984 */ /* 0x000e680008000800 */
[----:B-1----:R-:W-:Y:S01]  /*02d0*/  STG.E desc[UR6][R2.64], R5 ;  /* 0x0000000502007986 */ /* 0x002fe2000c101906 */
[----:B------:R-:W-:Y:S05]  /*02e0*/  EXIT ;  /* 0x000000000000794d */ /* 0x000fea0003800000 */
.L_x_3:
        /* <DEDUP_REMOVED lines=9> */
.L_x_23:


//--------------------- .text._Z13large_2d_scanPiS_iS_ --------------------------
	.section	.text._Z13large_2d_scanPiS_iS_,"ax",@progbits
	.align	128
        .global         _Z13large_2d_scanPiS_iS_
        .type           _Z13large_2d_scanPiS_iS_,@function
        .size           _Z13large_2d_scanPiS_iS_,(.L_x_24 - _Z13large_2d_scanPiS_iS_)
        .other          _Z13large_2d_scanPiS_iS_,@"STO_CUDA_ENTRY STV_DEFAULT"
_Z13large_2d_scanPiS_iS_:
.text._Z13large_2d_scanPiS_iS_:
[----:B------:R-:W0:Y:S01]  /*0000*/  LDC R1, c[0x0][0x37c] ;  /* 0x0000df00ff017b82 */ /* 0x000e220000000800 */
[----:B------:R-:W1:Y:S07]  /*0010*/  LDCU UR9, c[0x0][0x390] ;  /* 0x00007200ff0977ac */ /* 0x000e6e0008000800 */
[----:B------:R-:W2:Y:S01]  /*0020*/  S2UR UR40, SR_CTAID.X ;  /* 0x00000000002879c3 */ /* 0x000ea20000002500 */
[----:B0-----:R-:W-:Y:S01]  /*0030*/  VIADD R1, R1, 0xffffffe0 ;  /* 0xffffffe001017836 */ /* 0x001fe20000000000 */
[----:B------:R-:W-:Y:S01]  /*0040*/  UMOV UR4, URZ ;  /* 0x000000ff00047c82 */ /* 0x000fe20008000000 */
[----:B------:R-:W0:Y:S01]  /*0050*/  LDCU UR11, c[0x0][0x2fc] ;  /* 0x00005f80ff0b77ac */ /* 0x000e220008000800 */
[----:B------:R-:W3:Y:S01]  /*0060*/  LDCU UR8, c[0x0][0x370] ;  /* 0x00006e00ff0877ac */ /* 0x000ee20008000800 */
[----:B------:R-:W4:Y:S01]  /*0070*/  LDCU UR41, c[0x0][0x360] ;  /* 0x00006c00ff2977ac */ /* 0x000f220008000800 */
[----:B------:R-:W0:Y:S01]  /*0080*/  LDCU.64 UR36, c[0x0][0x358] ;  /* 0x00006b00ff2477ac */ /* 0x000e220008000a00 */
[----:B-1----:R-:W1:Y:S01]  /*0090*/  I2F.U32.RP R0, UR9 ;  /* 0x0000000900007d06 */ /* 0x002e620008209000 */
[----:B------:R-:W-:-:S02]  /*00a0*/  UISETP.NE.U32.AND UP2, UPT, UR9, URZ, UPT ;  /* 0x000000ff0900728c */ /* 0x000fc4000bf45070 */
[----:B----4-:R-:W-:-:S05]  /*00b0*/  USHF.L.U32 UR42, UR41, 0x1, URZ ;  /* 0x00000001292a7899 */ /* 0x010fca00080006ff */
[----:B-1----:R-:W1:Y:S02]  /*00c0*/  MUFU.RCP R0, R0 ;  /* 0x0000000000007308 */ /* 0x002e640000001000 */
[----:B-1----:R-:W-:Y:S01]  /*00d0*/  VIADD R2, R0, 0xffffffe ;  /* 0x0ffffffe00027836 */ /* 0x002fe20000000000 */
[----:B------:R-:W-:-:S04]  /*00e0*/  MOV R0, 0x8 ;  /* 0x0000000800007802 */ /* 0x000fc80000000f00 */
[----:B------:R1:W4:Y:S01]  /*00f0*/  LDC.64 R8, c[0x4][R0] ;  /* 0x0100000000087b82 */ /* 0x0003220000000a00 */
[----:B------:R-:W5:Y:S02]  /*0100*/  F2I.FTZ.U32.TRUNC.NTZ R2, R2 ;  /* 0x0000000200027305 */ /* 0x000f64000021f000 */
[----:B-----5:R-:W-:Y:S02]  /*0110*/  R2UR UR5, R2 ;  /* 0x00000000020572ca */ /* 0x020fe400000e0000 */
[----:B------:R-:W5:Y:S11]  /*0120*/  S2R R2, SR_TID.X ;  /* 0x0000000000027919 */ /* 0x000f760000002100 */
[----:B------:R-:W-:-:S04]  /*0130*/  UIADD3 UR6, UPT, UPT, URZ, -UR5, URZ ;  /* 0x80000005ff067290 */ /* 0x000fc8000fffe0ff */
[----:B------:R-:W-:-:S04]  /*0140*/  UIMAD UR6, UR6, UR9, URZ ;  /* 0x00000009060672a4 */ /* 0x000fc8000f8e02ff */
[----:B------:R-:W-:-:S07]  /*0150*/  UIMAD.WIDE.U32 UR4, UR5, UR6, UR4 ;  /* 0x00000006050472a5 */ /* 0x000fce000f8e0004 */
[----:B------:R-:W-:Y:S02]  /*0160*/  UMOV UR6, UR5 ;  /* 0x0000000500067c82 */ /* 0x000fe40008000000 */
[----:B--2---:R-:W-:Y:S01]  /*0170*/  UIMAD.WIDE.U32 UR4, UR6, UR40, URZ ;  /* 0x00000028060472a5 */ /* 0x004fe2000f8e00ff */
[----:B-----5:R-:W-:Y:S02]  /*0180*/  IMAD.MOV.U32 R3, RZ, RZ, R2 ;  /* 0x000000ffff037224 */ /* 0x020fe400078e0002 */
[----:B------:R-:W-:-:S04]  /*0190*/  VIADD R16, R2, UR41 ;  /* 0x0000002902107c36 */ /* 0x000fc80008000000 */
[----:B------:R-:W-:Y:S01]  /*01a0*/  UMOV UR7, UR5 ;  /* 0x0000000500077c82 */ /* 0x000fe20008000000 */
[----:B---3--:R-:W-:Y:S01]  /*01b0*/  UIMAD.WIDE.U32 UR4, UR6, UR8, URZ ;  /* 0x00000008060472a5 */ /* 0x008fe2000f8e00ff */
[----:B------:R1:W-:Y:S01]  /*01c0*/  STL.64 [R1+0x8], R2 ;  /* 0x0000080201007387 */ /* 0x0003e20000100a00 */
[----:B------:R-:W-:Y:S02]  /*01d0*/  UIADD3 UR10, UPT, UPT, -UR7, URZ, URZ ;  /* 0x000000ff070a7290 */ /* 0x000fe4000fffe1ff */
[----:B------:R-:W-:Y:S02]  /*01e0*/  UIADD3 UR4, UPT, UPT, -UR5, URZ, URZ ;  /* 0x000000ff05047290 */ /* 0x000fe4000fffe1ff */
[----:B------:R-:W-:Y:S02]  /*01f0*/  UIMAD UR6, UR9, UR10, UR40 ;  /* 0x0000000a090672a4 */ /* 0x000fe4000f8e0228 */
[----:B------:R-:W-:Y:S02]  /*0200*/  UIMAD UR4, UR9, UR4, UR8 ;  /* 0x00000004090472a4 */ /* 0x000fe4000f8e0208 */
[----:B------:R-:W-:-:S02]  /*0210*/  UISETP.GE.U32.AND UP3, UPT, UR6, UR9, UPT ;  /* 0x000000090600728c */ /* 0x000fc4000bf66070 */
[----:B------:R-:W-:-:S09]  /*0220*/  UISETP.GE.U32.AND UP0, UPT, UR4, UR9, UPT ;  /* 0x000000090400728c */ /* 0x000fd2000bf06070 */
[----:B------:R-:W-:Y:S02]  /*0230*/  @UP3 UIADD3 UR6, UPT, UPT, UR6, -UR9, URZ ;  /* 0x8000000906063290 */ /* 0x000fe4000fffe0ff */
[----:B------:R-:W-:Y:S02]  /*0240*/  @UP3 UIADD3 UR7, UPT, UPT, UR7, 0x1, URZ ;  /* 0x0000000107073890 */ /* 0x000fe4000fffe0ff */
[----:B------:R-:W-:Y:S02]  /*0250*/  UISETP.GE.U32.AND UP1, UPT, UR6, UR9, UPT ;  /* 0x000000090600728c */ /* 0x000fe4000bf26070 */
[----:B------:R-:W-:Y:S02]  /*0260*/  @UP0 UIADD3 UR4, UPT, UPT, UR4, -UR9, URZ ;  /* 0x8000000904040290 */ /* 0x000fe4000fffe0ff */
[----:B------:R-:W-:Y:S02]  /*0270*/  ULOP3.LUT UR6, URZ, UR9, URZ, 0x33, !UPT ;  /* 0x00000009ff067292 */ /* 0x000fe4000f8e33ff */
[----:B------:R-:W-:-:S02]  /*0280*/  UISETP.GE.U32.AND UP3, UPT, UR4, UR9, UPT ;  /* 0x000000090400728c */ /* 0x000fc4000bf66070 */
[----:B------:R-:W-:-:S03]  /*0290*/  @UP0 UIADD3 UR5, UPT, UPT, UR5, 0x1, URZ ;  /* 0x0000000105050890 */ /* 0x000fc6000fffe0ff */
[----:B------:R-:W-:-:S04]  /*02a0*/  @UP1 UIADD3 UR7, UPT, UPT, UR7, 0x1, URZ ;  /* 0x0000000107071890 */ /* 0x000fc8000fffe0ff */
[----:B------:R-:W-:Y:S02]  /*02b0*/  USEL UR39, UR6, UR7, !UP2 ;  /* 0x0000000706277287 */ /* 0x000fe4000d000000 */
[----:B------:R-:W-:Y:S02]  /*02c0*/  @UP3 UIADD3 UR5, UPT, UPT, UR5, 0x1, URZ ;  /* 0x0000000105053890 */ /* 0x000fe4000fffe0ff */
[----:B------:R-:W-:Y:S02]  /*02d0*/  UIADD3 UR4, UPT, UPT, -UR39, URZ, URZ ;  /* 0x000000ff27047290 */ /* 0x000fe4000fffe1ff */
[----:B------:R-:W-:Y:S01]  /*02e0*/  USEL UR38, UR6, UR5, !UP2 ;  /* 0x0000000506267287 */ /* 0x000fe2000d000000 */
[----:B------:R-:W-:Y:S01]  /*02f0*/  IMAD.U32 R10, RZ, RZ, UR39 ;  /* 0x00000027ff0a7e24 */ /* 0x000fe2000f8e00ff */
[----:B------:R-:W-:Y:S01]  /*0300*/  UIMAD UR40, UR9, UR4, UR40 ;  /* 0x00000004092872a4 */ /* 0x000fe2000f8e0228 */
[----:B------:R-:W2:Y:S03]  /*0310*/  LDCU.64 UR6, c[0x4][URZ] ;  /* 0x01000000ff0677ac */ /* 0x000ea60008000a00 */
[----:B------:R-:W-:-:S02]  /*0320*/  IMAD.U32 R17, RZ, RZ, UR38 ;  /* 0x00000026ff117e24 */ /* 0x000fc4000f8e00ff */
[----:B------:R-:W-:Y:S01]  /*0330*/  MOV R5, UR40 ;  /* 0x0000002800057c02 */ /* 0x000fe20008000f00 */
[----:B------:R-:W3:Y:S01]  /*0340*/  LDCU UR4, c[0x0][0x2f8] ;  /* 0x00005f00ff0477ac */ /* 0x000ee20008000800 */
[----:B------:R-:W-:-:S03]  /*0350*/  MOV R11, UR40 ;  /* 0x00000028000b7c02 */ /* 0x000fc60008000f00 */
[----:B------:R-:W-:Y:S01]  /*0360*/  IMAD R18, R5, UR42, R2 ;  /* 0x0000002a05127c24 */ /* 0x000fe2000f8e0202 */
[----:B------:R-:W-:Y:S01]  /*0370*/  MOV R5, UR38 ;  /* 0x0000002600057c02 */ /* 0x000fe20008000f00 */
[----:B------:R1:W-:Y:S02]  /*0380*/  STL.64 [R1], R10 ;  /* 0x0000000a01007387 */ /* 0x0003e40000100a00 */
[C---:B------:R-:W-:Y:S02]  /*0390*/  IMAD R17, R18.reuse, R17, UR39 ;  /* 0x0000002712117e24 */ /* 0x040fe4000f8e0211 */
[----:B------:R-:W-:-:S03]  /*03a0*/  VIADD R18, R18, UR41 ;  /* 0x0000002912127c36 */ /* 0x000fc60008000000 */
[----:B------:R1:W-:Y:S01]  /*03b0*/  STL.64 [R1+0x10], R16 ;  /* 0x0000101001007387 */ /* 0x0003e20000100a00 */
[----:B------:R-:W-:Y:S01]  /*03c0*/  IMAD R18, R18, R5, UR39 ;  /* 0x0000002712127e24 */ /* 0x000fe2000f8e0205 */
[----:B--2---:R-:W-:Y:S01]  /*03d0*/  MOV R5, UR7 ;  /* 0x0000000700057c02 */ /* 0x004fe20008000f00 */
[----:B------:R-:W-:Y:S01]  /*03e0*/  IMAD.U32 R4, RZ, RZ, UR6 ;  /* 0x00000006ff047e24 */ /* 0x000fe2000f8e00ff */
[----:B---3--:R-:W-:Y:S02]  /*03f0*/  IADD3 R6, P0, PT, R1, UR4, RZ ;  /* 0x0000000401067c10 */ /* 0x008fe4000ff1e0ff */
[----:B------:R1:W-:Y:S03]  /*0400*/  STL [R1+0x18], R18 ;  /* 0x0000181201007387 */ /* 0x0003e60000100800 */
[----:B0---4-:R-:W-:-:S08]  /*0410*/  IMAD.X R7, RZ, RZ, UR11, P0 ;  /* 0x0000000bff077e24 */ /* 0x011fd000080e06ff */
[----:B------:R-:W-:-:S07]  /*0420*/  LEPC R20, `(.L_x_4) ;  /* 0x000000001014794e */ /* 0x000fce0000000000 */
[----:B-1----:R-:W-:Y:S05]  /*0430*/  CALL.ABS.NOINC R8 ;  /* 0x0000000008007343 */ /* 0x002fea0003c00000 */
.L_x_4:
[----:B------:R-:W0:Y:S02]  /*0440*/  LDC.64 R4, c[0x0][0x388] ;  /* 0x0000e200ff047b82 */ /* 0x000e240000000a00 */
[----:B0-----:R-:W-:-:S04]  /*0450*/  IMAD.WIDE.U32 R6, R17, 0x4, R4 ;  /* 0x0000000411067825 */ /* 0x001fc800078e0004 */
[----:B------:R-:W-:Y:S01]  /*0460*/  IMAD.WIDE.U32 R4, R18, 0x4, R4 ;  /* 0x0000000412047825 */ /* 0x000fe200078e0004 */
[----:B------:R-:W2:Y:S04]  /*0470*/  LDG.E R11, desc[UR36][R6.64] ;  /* 0x00000024060b7981 */ /* 0x000ea8000c1e1900 */
[----:B------:R-:W3:Y:S01]  /*0480*/  LDG.E R13, desc[UR36][R4.64] ;  /* 0x00000024040d7981 */ /* 0x000ee2000c1e1900 */
[----:B------:R-:W-:Y:S01]  /*0490*/  MOV R3, 0x400 ;  /* 0x0000040000037802 */ /* 0x000fe20000000f00 */
[----:B------:R-:W-:Y:S01]  /*04a0*/  IMAD.MOV.U32 R10, RZ, RZ, 0x1 ;  /* 0x00000001ff0a7424 */ /* 0x000fe200078e00ff */
[C---:B------:R-:W-:Y:S01]  /*04b0*/  LEA.HI R8, R2.reuse, R2, RZ, 0x1b ;  /* 0x0000000202087211 */ /* 0x040fe200078fd8ff */
[----:B------:R-:W0:Y:S01]  /*04c0*/  S2R R0, SR_CgaCtaId ;  /* 0x0000000000007919 */ /* 0x000e220000008800 */
[----:B------:R-:W-:-:S02]  /*04d0*/  LEA R9, R2, 0x1, 0x1 ;  /* 0x0000000102097811 */ /* 0x000fc400078e08ff */
[----:B0-----:R-:W-:Y:S02]  /*04e0*/  LEA R3, R0, R3, 0x18 ;  /* 0x0000000300037211 */ /* 0x001fe400078ec0ff */
[----:B------:R-:W-:-:S03]  /*04f0*/  LEA.HI R0, R16, R16, RZ, 0x1b ;  /* 0x0000001010007211 */ /* 0x000fc600078fd8ff */
[----:B------:R-:W-:Y:S01]  /*0500*/  IMAD R8, R8, 0x4, R3 ;  /* 0x0000000408087824 */ /* 0x000fe200078e0203 */
[----:B------:R-:W-:-:S04]  /*0510*/  LEA R0, R0, R3, 0x2 ;  /* 0x0000000300007211 */ /* 0x000fc800078e10ff */
[----:B--2---:R0:W-:Y:S04]  /*0520*/  STS [R8], R11 ;  /* 0x0000000b08007388 */ /* 0x0041e80000000800 */
[----:B---3--:R0:W-:Y:S02]  /*0530*/  STS [R0], R13 ;  /* 0x0000000d00007388 */ /* 0x0081e40000000800 */
.L_x_7:
[----:B------:R-:W-:Y:S01]  /*0540*/  ISETP.GE.U32.AND P0, PT, R2, UR41, PT ;  /* 0x0000002902007c0c */ /* 0x000fe2000bf06070 */
[----:B------:R-:W-:Y:S05]  /*0550*/  WARPSYNC.ALL ;  /* 0x0000000000007948 */ /* 0x000fea0003800000 */
[----:B------:R-:W-:Y:S06]  /*0560*/  BAR.SYNC.DEFER_BLOCKING 0x0 ;  /* 0x0000000000007b1d */ /* 0x000fec0000010000 */
[----:B------:R-:W-:Y:S04]  /*0570*/  BSSY.RECONVERGENT B0, `(.L_x_5) ;  /* 0x000000e000007945 */ /* 0x000fe80003800200 */
[----:B-1----:R-:W-:Y:S05]  /*0580*/  @P0 BRA `(.L_x_6) ;  /* 0x0000000000300947 */ /* 0x002fea0003800000 */
[----:B0-----:R-:W-:-:S04]  /*0590*/  IMAD R11, R9, R10, RZ ;  /* 0x0000000a090b7224 */ /* 0x001fc800078e02ff */
[C---:B------:R-:W-:Y:S01]  /*05a0*/  IMAD.IADD R13, R11.reuse, 0x1, R10 ;  /* 0x000000010b0d7824 */ /* 0x040fe200078e020a */
[----:B------:R-:W-:-:S04]  /*05b0*/  IADD3 R12, PT, PT, R11, -0x1, RZ ;  /* 0xffffffff0b0c7810 */ /* 0x000fc80007ffe0ff */
[C---:B------:R-:W-:Y:S02]  /*05c0*/  IADD3 R14, PT, PT, R12.reuse, R10, RZ ;  /* 0x0000000a0c0e7210 */ /* 0x040fe40007ffe0ff */
[----:B------:R-:W-:Y:S02]  /*05d0*/  LEA.HI.SX32 R12, R12, R11, 0x1b ;  /* 0x0000000b0c0c7211 */ /* 0x000fe400078fdaff */
[----:B------:R-:W-:-:S03]  /*05e0*/  LEA.HI.SX32 R14, R14, R13, 0x1b ;  /* 0x0000000d0e0e7211 */ /* 0x000fc600078fdaff */
[----:B------:R-:W-:Y:S01]  /*05f0*/  IMAD R12, R12, 0x4, R3 ;  /* 0x000000040c0c7824 */ /* 0x000fe200078e0203 */
[----:B------:R-:W-:-:S05]  /*0600*/  LEA R14, R14, R3, 0x2 ;  /* 0x000000030e0e7211 */ /* 0x000fca00078e10ff */
[----:B------:R-:W-:Y:S04]  /*0610*/  LDS R12, [R12+-0x4] ;  /* 0xfffffc000c0c7984 */ /* 0x000fe80000000800 */
[----:B------:R-:W0:Y:S02]  /*0620*/  LDS R11, [R14+-0x4] ;  /* 0xfffffc000e0b7984 */ /* 0x000e240000000800 */
[----:B0-----:R-:W-:-:S05]  /*0630*/  IMAD.IADD R11, R12, 0x1, R11 ;  /* 0x000000010c0b7824 */ /* 0x001fca00078e020b */
[----:B------:R1:W-:Y:S02]  /*0640*/  STS [R14+-0x4], R11 ;  /* 0xfffffc0b0e007388 */ /* 0x0003e40000000800 */
.L_x_6:
[----:B------:R-:W-:Y:S05]  /*0650*/  BSYNC.RECONVERGENT B0 ;  /* 0x0000000000007941 */ /* 0x000fea0003800200 */
.L_x_5:
[----:B------:R-:W-:Y:S01]  /*0660*/  UISETP.GT.U32.AND UP0, UPT, UR41, 0x1, UPT ;  /* 0x000000012900788c */ /* 0x000fe2000bf04070 */
[----:B------:R-:W-:Y:S01]  /*0670*/  SHF.L.U32 R10, R10, 0x1, RZ ;  /* 0x000000010a0a7819 */ /* 0x000fe200000006ff */
[----:B------:R-:W-:-:S07]  /*0680*/  USHF.R.U32.HI UR4, URZ, 0x1, UR41 ;  /* 0x00000001ff047899 */ /* 0x000fce0008011629 */
[----:B------:R-:W-:Y:S01]  /*0690*/  UMOV UR41, UR4 ;  /* 0x0000000400297c82 */ /* 0x000fe20008000000 */
[----:B------:R-:W-:Y:S05]  /*06a0*/  BRA.U UP0, `(.L_x_7) ;  /* 0xfffffffd00a47547 */ /* 0x000fea000b83ffff */
[----:B------:R-:W-:Y:S01]  /*06b0*/  BAR.SYNC.DEFER_BLOCKING 0x0 ;  /* 0x0000000000007b1d */ /* 0x000fe20000010000 */
[----:B------:R-:W-:-:S05]  /*06c0*/  ISETP.NE.AND P0, PT, R2, RZ, PT ;  /* 0x000000ff0200720c */ /* 0x000fca0003f05270 */
[----:B------:R-:W-:Y:S08]  /*06d0*/  BSSY.RECONVERGENT B0, `(.L_x_8) ;  /* 0x000000e000007945 */ /* 0x000ff00003800200 */
[----:B------:R-:W-:Y:S05]  /*06e0*/  @P0 BRA `(.L_x_9) ;  /* 0x0000000000300947 */ /* 0x000fea0003800000 */
[----:B------:R-:W-:Y:S02]  /*06f0*/  UIADD3 UR4, UPT, UPT, UR42, -0x1, URZ ;  /* 0xffffffff2a047890 */ /* 0x000fe4000fffe0ff */
[----:B------:R-:W-:Y:S02]  /*0700*/  UIMAD UR6, UR38, UR40, UR39 ;  /* 0x00000028260672a4 */ /* 0x000fe4000f8e0227 */
[----:B------:R-:W-:-:S06]  /*0710*/  ULEA.HI UR4, UR4, UR42, URZ, 0x1b ;  /* 0x0000002a04047291 */ /* 0x000fcc000f8fd8ff */
[----:B------:R-:W-:-:S05]  /*0720*/  IMAD.U32 R12, RZ, RZ, UR4 ;  /* 0x00000004ff0c7e24 */ /* 0x000fca000f8e00ff */
[----:B01----:R-:W-:Y:S01]  /*0730*/  LEA R11, R12, R3, 0x2 ;  /* 0x000000030c0b7211 */ /* 0x003fe200078e10ff */
[----:B------:R-:W0:Y:S04]  /*0740*/  LDCU.64 UR4, c[0x0][0x398] ;  /* 0x00007300ff0477ac */ /* 0x000e280008000a00 */
[----:B------:R-:W1:Y:S04]  /*0750*/  LDS R15, [R11+-0x4] ;  /* 0xfffffc000b0f7984 */ /* 0x000e680000000800 */
[----:B------:R2:W-:Y:S01]  /*0760*/  STS [R11+-0x4], RZ ;  /* 0xfffffcff0b007388 */ /* 0x0005e20000000800 */
[----:B0-----:R-:W-:-:S06]  /*0770*/  UIMAD.WIDE.U32 UR4, UR6, 0x4, UR4 ;  /* 0x00000004060478a5 */ /* 0x001fcc000f8e0004 */
[----:B------:R-:W-:Y:S01]  /*0780*/  IMAD.U32 R12, RZ, RZ, UR4 ;  /* 0x00000004ff0c7e24 */ /* 0x000fe2000f8e00ff */
[----:B------:R-:W-:-:S05]  /*0790*/  MOV R13, UR5 ;  /* 0x00000005000d7c02 */ /* 0x000fca0008000f00 */
[----:B-1----:R2:W-:Y:S02]  /*07a0*/  STG.E desc[UR36][R12.64], R15 ;  /* 0x0000000f0c007986 */ /* 0x0025e4000c101924 */
.L_x_9:
[----:B------:R-:W-:Y:S05]  /*07b0*/  BSYNC.RECONVERGENT B0 ;  /* 0x0000000000007941 */ /* 0x000fea0003800200 */
.L_x_8:
[----:B------:R-:W-:-:S05]  /*07c0*/  UMOV UR4, 0x1 ;  /* 0x0000000100047882 */ /* 0x000fca0000000000 */
.L_x_12:
[----:B------:R-:W-:Y:S01]  /*07d0*/  BAR.SYNC.DEFER_BLOCKING 0x0 ;  /* 0x0000000000007b1d */ /* 0x000fe20000010000 */
[----:B------:R-:W-:Y:S01]  /*07e0*/  ISETP.GE.U32.AND P0, PT, R2, UR4, PT ;  /* 0x0000000402007c0c */ /* 0x000fe2000bf06070 */
[----:B------:R-:W-:Y:S01]  /*07f0*/  USHF.L.U32 UR4, UR4, 0x1, URZ ;  /* 0x0000000104047899 */ /* 0x000fe200080006ff */
[----:B------:R-:W-:-:S03]  /*0800*/  SHF.R.U32.HI R10, RZ, 0x1, R10 ;  /* 0x00000001ff0a7819 */ /* 0x000fc6000001160a */
[----:B------:R-:W-:Y:S08]  /*0810*/  BSSY.RECONVERGENT B0, `(.L_x_10) ;  /* 0x000000f000007945 */ /* 0x000ff00003800200 */
[----:B---3--:R-:W-:Y:S05]  /*0820*/  @P0 BRA `(.L_x_11) ;  /* 0x0000000000340947 */ /* 0x008fea0003800000 */
[----:B012---:R-:W-:-:S04]  /*0830*/  IMAD R11, R9, R10, RZ ;  /* 0x0000000a090b7224 */ /* 0x007fc800078e02ff */
[----:B------:R-:W-:Y:S01]  /*0840*/  VIADD R12, R11, 0xffffffff ;  /* 0xffffffff0b0c7836 */ /* 0x000fe20000000000 */
[----:B------:R-:W-:-:S03]  /*0850*/  IADD3 R13, PT, PT, R10, R11, RZ ;  /* 0x0000000b0a0d7210 */ /* 0x000fc60007ffe0ff */
[----:B------:R-:W-:Y:S01]  /*0860*/  IMAD.IADD R14, R10, 0x1, R12 ;  /* 0x000000010a0e7824 */ /* 0x000fe200078e020c */
[----:B------:R-:W-:-:S04]  /*0870*/  LEA.HI.SX32 R12, R12, R11, 0x1b ;  /* 0x0000000b0c0c7211 */ /* 0x000fc800078fdaff */
[----:B------:R-:W-:Y:S02]  /*0880*/  LEA.HI.SX32 R14, R14, R13, 0x1b ;  /* 0x0000000d0e0e7211 */ /* 0x000fe400078fdaff */
[----:B------:R-:W-:-:S03]  /*0890*/  LEA R12, R12, R3, 0x2 ;  /* 0x000000030c0c7211 */ /* 0x000fc600078e10ff */
[----:B------:R-:W-:Y:S02]  /*08a0*/  IMAD R14, R14, 0x4, R3 ;  /* 0x000000040e0e7824 */ /* 0x000fe400078e0203 */
[----:B------:R-:W-:Y:S04]  /*08b0*/  LDS R11, [R12+-0x4] ;  /* 0xfffffc000c0b7984 */ /* 0x000fe80000000800 */
[----:B------:R-:W0:Y:S02]  /*08c0*/  LDS R13, [R14+-0x4] ;  /* 0xfffffc000e0d7984 */ /* 0x000e240000000800 */
[----:B0-----:R-:W-:Y:S02]  /*08d0*/  IADD3 R11, PT, PT, R11, R13, RZ ;  /* 0x0000000d0b0b7210 */ /* 0x001fe40007ffe0ff */
[----:B------:R3:W-:Y:S04]  /*08e0*/  STS [R12+-0x4], R13 ;  /* 0xfffffc0d0c007388 */ /* 0x0007e80000000800 */
[----:B------:R3:W-:Y:S02]  /*08f0*/  STS [R14+-0x4], R11 ;  /* 0xfffffc0b0e007388 */ /* 0x0007e40000000800 */
.L_x_11:
[----:B------:R-:W-:Y:S05]  /*0900*/  BSYNC.RECONVERGENT B0 ;  /* 0x0000000000007941 */ /* 0x000fea0003800200 */
.L_x_10:
[----:B------:R-:W-:-:S09]  /*0910*/  UISETP.GE.U32.AND UP0, UPT, UR4, UR42, UPT ;  /* 0x0000002a0400728c */ /* 0x000fd2000bf06070 */
[----:B------:R-:W-:Y:S05]  /*0920*/  BRA.U !UP0, `(.L_x_12) ;  /* 0xfffffffd08a87547 */ /* 0x000fea000b83ffff */
[----:B------:R-:W-:Y:S08]  /*0930*/  BAR.SYNC.DEFER_BLOCKING 0x0 ;  /* 0x0000000000007b1d */ /* 0x000ff00000010000 */
[----:B0123--:R-:W0:Y:S01]  /*0940*/  LDC.64 R10, c[0x0][0x380] ;  /* 0x0000e000ff0a7b82 */ /* 0x00fe220000000a00 */
[----:B------:R-:W2:Y:S04]  /*0950*/  LDG.E R7, desc[UR36][R6.64] ;  /* 0x0000002406077981 */ /* 0x000ea8000c1e1900 */
[----:B------:R-:W2:Y:S01]  /*0960*/  LDS R8, [R8] ;  /* 0x0000000008087984 */ /* 0x000ea20000000800 */
[----:B0-----:R-:W-:-:S03]  /*0970*/  IMAD.WIDE.U32 R2, R17, 0x4, R10 ;  /* 0x0000000411027825 */ /* 0x001fc600078e000a */
[----:B------:R-:W0:Y:S01]  /*0980*/  LDS R0, [R0] ;  /* 0x0000000000007984 */ /* 0x000e220000000800 */
[----:B--2---:R-:W-:-:S05]  /*0990*/  IMAD.IADD R9, R8, 0x1, R7 ;  /* 0x0000000108097824 */ /* 0x004fca00078e0207 */
[----:B------:R-:W-:Y:S04]  /*09a0*/  STG.E desc[UR36][R2.64], R9 ;  /* 0x0000000902007986 */ /* 0x000fe8000c101924 */
[----:B------:R-:W0:Y:S01]  /*09b0*/  LDG.E R5, desc[UR36][R4.64] ;  /* 0x0000002404057981 */ /* 0x000e22000c1e1900 */
[----:B------:R-:W-:Y:S01]  /*09c0*/  IMAD.WIDE.U32 R18, R18, 0x4, R10 ;  /* 0x0000000412127825 */ /* 0x000fe200078e000a */
[----:B0-----:R-:W-:-:S05]  /*09d0*/  IADD3 R11, PT, PT, R0, R5, RZ ;  /* 0x00000005000b7210 */ /* 0x001fca0007ffe0ff */
[----:B------:R-:W-:Y:S01]  /*09e0*/  STG.E desc[UR36][R18.64], R11 ;  /* 0x0000000b12007986 */ /* 0x000fe2000c101924 */
[----:B------:R-:W-:Y:S05]  /*09f0*/  EXIT ;  /* 0x000000000000794d */ /* 0x000fea0003800000 */
.L_x_13:
        /* <DEDUP_REMOVED lines=16> */
.L_x_24:


//--------------------- .text._Z13small_2d_scanPiS_ --------------------------
	.section	.text._Z13small_2d_scanPiS_,"ax",@progbits
	.align	128
        .global         _Z13small_2d_scanPiS_
        .type           _Z13small_2d_scanPiS_,@function
        .size           _Z13small_2d_scanPiS_,(.L_x_25 - _Z13small_2d_scanPiS_)
        .other          _Z13small_2d_scanPiS_,@"STO_CUDA_ENTRY STV_DEFAULT"
_Z13small_2d_scanPiS_:
.text._Z13small_2d_scanPiS_:
[----:B------:R-:W-:Y:S01]  /*0000*/  LDC R1, c[0x0][0x37c] ;  /* 0x0000df00ff017b82 */ /* 0x000fe20000000800 */
[----:B------:R-:W0:Y:S07]  /*0010*/  S2R R7, SR_TID.X ;  /* 0x0000000000077919 */ /* 0x000e2e0000002100 */
[----:B------:R-:W0:Y:S01]  /*0020*/  LDC R8, c[0x0][0x360] ;  /* 0x0000d800ff087b82 */ /* 0x000e220000000800 */
[----:B------:R-:W1:Y:S01]  /*0030*/  LDCU UR4, c[0x0][0x370] ;  /* 0x00006e00ff0477ac */ /* 0x000e620008000800 */
[----:B------:R-:W1:Y:S01]  /*0040*/  S2R R0, SR_CTAID.X ;  /* 0x0000000000007919 */ /* 0x000e620000002500 */
[----:B------:R-:W2:Y:S05]  /*0050*/  LDCU.64 UR8, c[0x0][0x358] ;  /* 0x00006b00ff0877ac */ /* 0x000eaa0008000a00 */
[----:B------:R-:W3:Y:S01]  /*0060*/  LDC.64 R2, c[0x0][0x388] ;  /* 0x0000e200ff027b82 */ /* 0x000ee20000000a00 */
[----:B0-----:R-:W-:-:S02]  /*0070*/  IMAD.IADD R9, R8, 0x1, R7 ;  /* 0x0000000108097824 */ /* 0x001fc400078e0207 */
[--C-:B-1----:R-:W-:Y:S02]  /*0080*/  IMAD R6, R7, UR4, R0.reuse ;  /* 0x0000000407067c24 */ /* 0x102fe4000f8e0200 */
[----:B------:R-:W-:Y:S02]  /*0090*/  IMAD R0, R9, UR4, R0 ;  /* 0x0000000409007c24 */ /* 0x000fe4000f8e0200 */
[----:B---3--:R-:W-:-:S04]  /*00a0*/  IMAD.WIDE R4, R6, 0x4, R2 ;  /* 0x0000000406047825 */ /* 0x008fc800078e0202 */
[----:B------:R-:W-:Y:S01]  /*00b0*/  IMAD.WIDE R2, R0, 0x4, R2 ;  /* 0x0000000400027825 */ /* 0x000fe200078e0202 */
[----:B--2---:R-:W2:Y:S04]  /*00c0*/  LDG.E R13, desc[UR8][R4.64] ;  /* 0x00000008040d7981 */ /* 0x004ea8000c1e1900 */
[----:B------:R-:W3:Y:S01]  /*00d0*/  LDG.E R12, desc[UR8][R2.64] ;  /* 0x00000008020c7981 */ /* 0x000ee2000c1e1900 */
[----:B------:R-:W0:Y:S01]  /*00e0*/  S2UR UR5, SR_CgaCtaId ;  /* 0x00000000000579c3 */ /* 0x000e220000008800 */
[----:B------:R-:W-:Y:S01]  /*00f0*/  UMOV UR4, 0x400 ;  /* 0x0000040000047882 */ /* 0x000fe20000000000 */
[----:B------:R-:W-:Y:S01]  /*0100*/  LEA.HI R10, R7, R7, RZ, 0x1b ;  /* 0x00000007070a7211 */ /* 0x000fe200078fd8ff */
[----:B------:R-:W-:Y:S01]  /*0110*/  IMAD.MOV.U32 R14, RZ, RZ, R8 ;  /* 0x000000ffff0e7224 */ /* 0x000fe200078e0008 */
[----:B------:R-:W-:-:S02]  /*0120*/  LEA.HI R9, R9, R9, RZ, 0x1b ;  /* 0x0000000909097211 */ /* 0x000fc400078fd8ff */
[----:B------:R-:W-:Y:S01]  /*0130*/  LEA R11, R7, 0x1, 0x1 ;  /* 0x00000001070b7811 */ /* 0x000fe200078e08ff */
[----:B0-----:R-:W-:-:S03]  /*0140*/  ULEA UR4, UR5, UR4, 0x18 ;  /* 0x0000000405047291 */ /* 0x001fc6000f8ec0ff */
[----:B------:R-:W-:-:S03]  /*0150*/  UMOV UR5, 0x1 ;  /* 0x0000000100057882 */ /* 0x000fc60000000000 */
[----:B------:R-:W-:Y:S02]  /*0160*/  LEA R10, R10, UR4, 0x2 ;  /* 0x000000040a0a7c11 */ /* 0x000fe4000f8e10ff */
[----:B------:R-:W-:-:S03]  /*0170*/  LEA R9, R9, UR4, 0x2 ;  /* 0x0000000409097c11 */ /* 0x000fc6000f8e10ff */
[----:B--2---:R0:W-:Y:S04]  /*0180*/  STS [R10], R13 ;  /* 0x0000000d0a007388 */ /* 0x0041e80000000800 */
[----:B---3--:R0:W-:Y:S02]  /*0190*/  STS [R9], R12 ;  /* 0x0000000c09007388 */ /* 0x0081e40000000800 */
.L_x_16:
[----:B------:R-:W-:Y:S01]  /*01a0*/  BAR.SYNC.DEFER_BLOCKING 0x0 ;  /* 0x0000000000007b1d */ /* 0x000fe20000010000 */
[----:B------:R-:W-:Y:S02]  /*01b0*/  ISETP.GE.U32.AND P0, PT, R7, R14, PT ;  /* 0x0000000e0700720c */ /* 0x000fe40003f06070 */
[----:B------:R-:W-:-:S03]  /*01c0*/  ISETP.GT.U32.AND P1, PT, R14, 0x1, PT ;  /* 0x000000010e00780c */ /* 0x000fc60003f24070 */
[----:B------:R-:W-:Y:S08]  /*01d0*/  BSSY.RECONVERGENT B0, `(.L_x_14) ;  /* 0x000000e000007945 */ /* 0x000ff00003800200 */
[----:B-1----:R-:W-:Y:S05]  /*01e0*/  @P0 BRA `(.L_x_15) ;  /* 0x0000000000300947 */ /* 0x002fea0003800000 */
[----:B0-----:R-:W-:-:S04]  /*01f0*/  IMAD R12, R11, UR5, RZ ;  /* 0x000000050b0c7c24 */ /* 0x001fc8000f8e02ff */
[C---:B------:R-:W-:Y:S02]  /*0200*/  VIADD R13, R12.reuse, 0xffffffff ;  /* 0xffffffff0c0d7836 */ /* 0x040fe40000000000 */
[----:B------:R-:W-:Y:S02]  /*0210*/  VIADD R15, R12, UR5 ;  /* 0x000000050c0f7c36 */ /* 0x000fe40008000000 */
[C---:B------:R-:W-:Y:S01]  /*0220*/  VIADD R16, R13.reuse, UR5 ;  /* 0x000000050d107c36 */ /* 0x040fe20008000000 */
[----:B------:R-:W-:-:S04]  /*0230*/  LEA.HI.SX32 R12, R13, R12, 0x1b ;  /* 0x0000000c0d0c7211 */ /* 0x000fc800078fdaff */
[----:B------:R-:W-:Y:S02]  /*0240*/  LEA.HI.SX32 R15, R16, R15, 0x1b ;  /* 0x0000000f100f7211 */ /* 0x000fe400078fdaff */
[----:B------:R-:W-:Y:S02]  /*0250*/  LEA R12, R12, UR4, 0x2 ;  /* 0x000000040c0c7c11 */ /* 0x000fe4000f8e10ff */
[----:B------:R-:W-:-:S04]  /*0260*/  LEA R15, R15, UR4, 0x2 ;  /* 0x000000040f0f7c11 */ /* 0x000fc8000f8e10ff */
[----:B------:R-:W-:Y:S04]  /*0270*/  LDS R12, [R12+-0x4] ;  /* 0xfffffc000c0c7984 */ /* 0x000fe80000000800 */
[----:B------:R-:W0:Y:S02]  /*0280*/  LDS R13, [R15+-0x4] ;  /* 0xfffffc000f0d7984 */ /* 0x000e240000000800 */
[----:B0-----:R-:W-:-:S05]  /*0290*/  IMAD.IADD R16, R12, 0x1, R13 ;  /* 0x000000010c107824 */ /* 0x001fca00078e020d */
[----:B------:R1:W-:Y:S02]  /*02a0*/  STS [R15+-0x4], R16 ;  /* 0xfffffc100f007388 */ /* 0x0003e40000000800 */
.L_x_15:
[----:B------:R-:W-:Y:S05]  /*02b0*/  BSYNC.RECONVERGENT B0 ;  /* 0x0000000000007941 */ /* 0x000fea0003800200 */
.L_x_14:
[----:B------:R-:W-:Y:S01]  /*02c0*/  USHF.L.U32 UR5, UR5, 0x1, URZ ;  /* 0x0000000105057899 */ /* 0x000fe200080006ff */
[----:B------:R-:W-:Y:S01]  /*02d0*/  SHF.R.U32.HI R14, RZ, 0x1, R14 ;  /* 0x00000001ff0e7819 */ /* 0x000fe2000001160e */
[----:B------:R-:W-:Y:S10]  /*02e0*/  @P1 BRA `(.L_x_16) ;  /* 0xfffffffc00ac1947 */ /* 0x000ff4000383ffff */
[----:B------:R-:W-:Y:S01]  /*02f0*/  BAR.SYNC.DEFER_BLOCKING 0x0 ;  /* 0x0000000000007b1d */ /* 0x000fe20000010000 */
[----:B------:R-:W-:Y:S01]  /*0300*/  ISETP.NE.AND P0, PT, R7, RZ, PT ;  /* 0x000000ff0700720c */ /* 0x000fe20003f05270 */
[----:B------:R-:W-:-:S04]  /*0310*/  IMAD.SHL.U32 R17, R8, 0x2, RZ ;  /* 0x0000000208117824 */ /* 0x000fc800078e00ff */
[----:B------:R-:W-:-:S08]  /*0320*/  UMOV UR6, 0x1 ;  /* 0x0000000100067882 */ /* 0x000fd00000000000 */
[----:B------:R-:W-:-:S04]  /*0330*/  @!P0 IADD3 R8, PT, PT, R17, -0x1, RZ ;  /* 0xffffffff11088810 */ /* 0x000fc80007ffe0ff */
[----:B------:R-:W-:-:S04]  /*0340*/  @!P0 LEA.HI R8, R8, R17, RZ, 0x1b ;  /* 0x0000001108088211 */ /* 0x000fc800078fd8ff */
[----:B------:R-:W-:-:S05]  /*0350*/  @!P0 LEA R8, R8, UR4, 0x2 ;  /* 0x0000000408088c11 */ /* 0x000fca000f8e10ff */
[----:B------:R2:W-:Y:S02]  /*0360*/  @!P0 STS [R8+-0x4], RZ ;  /* 0xfffffcff08008388 */ /* 0x0005e40000000800 */
.L_x_19:
[----:B------:R-:W-:Y:S01]  /*0370*/  BAR.SYNC.DEFER_BLOCKING 0x0 ;  /* 0x0000000000007b1d */ /* 0x000fe20000010000 */
[----:B------:R-:W-:Y:S01]  /*0380*/  ISETP.GE.U32.AND P0, PT, R7, UR6, PT ;  /* 0x0000000607007c0c */ /* 0x000fe2000bf06070 */
[----:B------:R-:W-:Y:S02]  /*0390*/  USHF.L.U32 UR6, UR6, 0x1, URZ ;  /* 0x0000000106067899 */ /* 0x000fe400080006ff */
[----:B------:R-:W-:Y:S02]  /*03a0*/  USHF.R.U32.HI UR5, URZ, 0x1, UR5 ;  /* 0x00000001ff057899 */ /* 0x000fe40008011605 */
[----:B------:R-:W-:Y:S02]  /*03b0*/  BSSY.RECONVERGENT B0, `(.L_x_17) ;  /* 0x0000010000007945 */ /* 0x000fe40003800200 */
[----:B------:R-:W-:-:S06]  /*03c0*/  ISETP.LE.U32.AND P1, PT, R17, UR6, PT ;  /* 0x0000000611007c0c */ /* 0x000fcc000bf23070 */
[----:B---3--:R-:W-:Y:S07]  /*03d0*/  @P0 BRA `(.L_x_18) ;  /* 0x0000000000340947 */ /* 0x008fee0003800000 */
[----:B--2---:R-:W-:-:S04]  /*03e0*/  IMAD R8, R11, UR5, RZ ;  /* 0x000000050b087c24 */ /* 0x004fc8000f8e02ff */
[C---:B0-----:R-:W-:Y:S02]  /*03f0*/  VIADD R13, R8.reuse, 0xffffffff ;  /* 0xffffffff080d7836 */ /* 0x041fe40000000000 */
[----:B------:R-:W-:Y:S02]  /*0400*/  VIADD R12, R8, UR5 ;  /* 0x00000005080c7c36 */ /* 0x000fe40008000000 */
[C---:B-1----:R-:W-:Y:S01]  /*0410*/  VIADD R15, R13.reuse, UR5 ;  /* 0x000000050d0f7c36 */ /* 0x042fe20008000000 */
[----:B------:R-:W-:-:S04]  /*0420*/  LEA.HI.SX32 R8, R13, R8, 0x1b ;  /* 0x000000080d087211 */ /* 0x000fc800078fdaff */
[----:B------:R-:W-:Y:S02]  /*0430*/  LEA.HI.SX32 R12, R15, R12, 0x1b ;  /* 0x0000000c0f0c7211 */ /* 0x000fe400078fdaff */
[----:B------:R-:W-:Y:S02]  /*0440*/  LEA R8, R8, UR4, 0x2 ;  /* 0x0000000408087c11 */ /* 0x000fe4000f8e10ff */
[----:B------:R-:W-:-:S03]  /*0450*/  LEA R13, R12, UR4, 0x2 ;  /* 0x000000040c0d7c11 */ /* 0x000fc6000f8e10ff */
[----:B------:R-:W-:Y:S04]  /*0460*/  LDS R12, [R8+-0x4] ;  /* 0xfffffc00080c7984 */ /* 0x000fe80000000800 */
[----:B------:R-:W0:Y:S02]  /*0470*/  LDS R15, [R13+-0x4] ;  /* 0xfffffc000d0f7984 */ /* 0x000e240000000800 */
[----:B0-----:R-:W-:Y:S02]  /*0480*/  IADD3 R12, PT, PT, R12, R15, RZ ;  /* 0x0000000f0c0c7210 */ /* 0x001fe40007ffe0ff */
[----:B------:R3:W-:Y:S04]  /*0490*/  STS [R8+-0x4], R15 ;  /* 0xfffffc0f08007388 */ /* 0x0007e80000000800 */
[----:B------:R3:W-:Y:S02]  /*04a0*/  STS [R13+-0x4], R12 ;  /* 0xfffffc0c0d007388 */ /* 0x0007e40000000800 */
.L_x_18:
[----:B------:R-:W-:Y:S05]  /*04b0*/  BSYNC.RECONVERGENT B0 ;  /* 0x0000000000007941 */ /* 0x000fea0003800200 */
.L_x_17:
[----:B------:R-:W-:Y:S05]  /*04c0*/  @!P1 BRA `(.L_x_19) ;  /* 0xfffffffc00a89947 */ /* 0x000fea000383ffff */
[----:B------:R-:W-:Y:S08]  /*04d0*/  BAR.SYNC.DEFER_BLOCKING 0x0 ;  /* 0x0000000000007b1d */ /* 0x000ff00000010000 */
[----:B0--3--:R-:W0:Y:S01]  /*04e0*/  LDC.64 R12, c[0x0][0x380] ;  /* 0x0000e000ff0c7b82 */ /* 0x009e220000000a00 */
[----:B------:R-:W3:Y:S04]  /*04f0*/  LDG.E R5, desc[UR8][R4.64] ;  /* 0x0000000804057981 */ /* 0x000ee8000c1e1900 */
[----:B------:R-:W3:Y:S01]  /*0500*/  LDS R10, [R10] ;  /* 0x000000000a0a7984 */ /* 0x000ee20000000800 */
[----:B0-----:R-:W-:-:S03]  /*0510*/  IMAD.WIDE R6, R6, 0x4, R12 ;  /* 0x0000000406067825 */ /* 0x001fc600078e020c */
[----:B------:R-:W1:Y:S01]  /*0520*/  LDS R9, [R9] ;  /* 0x0000000009097984 */ /* 0x000e620000000800 */
[----:B---3--:R-:W-:-:S05]  /*0530*/  IMAD.IADD R11, R10, 0x1, R5 ;  /* 0x000000010a0b7824 */ /* 0x008fca00078e0205 */
[----:B------:R-:W-:Y:S04]  /*0540*/  STG.E desc[UR8][R6.64], R11 ;  /* 0x0000000b06007986 */ /* 0x000fe8000c101908 */
[----:B------:R-:W1:Y:S01]  /*0550*/  LDG.E R2, desc[UR8][R2.64] ;  /* 0x0000000802027981 */ /* 0x000e62000c1e1900 */
[----:B------:R-:W-:-:S04]  /*0560*/  IMAD.WIDE R12, R0, 0x4, R12 ;  /* 0x00000004000c7825 */ /* 0x000fc800078e020c */
[----:B-1----:R-:W-:-:S05]  /*0570*/  IMAD.IADD R15, R9, 0x1, R2 ;  /* 0x00000001090f7824 */ /* 0x002fca00078e0202 */
[----:B------:R-:W-:Y:S01]  /*0580*/  STG.E desc[UR8][R12.64], R15 ;  /* 0x0000000f0c007986 */ /* 0x000fe2000c101908 */
[----:B------:R-:W-:Y:S05]  /*0590*/  EXIT ;  /* 0x000000000000794d */ /* 0x000fea0003800000 */
.L_x_20:
        /* <DEDUP_REMOVED lines=14> */
.L_x_25:


//--------------------- .text._Z18incr_out_with_incrPiS_i --------------------------
	.section	.text._Z18incr_out_with_incrPiS_i,"ax",@progbits
	.align	128
        .global         _Z18incr_out_with_incrPiS_i
        .type           _Z18incr_out_with_incrPiS_i,@function
        .size           _Z18incr_out_with_incrPiS_i,(.L_x_26 - _Z18incr_out_with_incrPiS_i)
        .other          _Z18incr_out_with_incrPiS_i,@"STO_CUDA_ENTRY STV_DEFAULT"
_Z18incr_out_with_incrPiS_i:
.text._Z18incr_out_with_incrPiS_i:
[----:B------:R-:W-:Y:S08]  /*0000*/  LDC R1, c[0x0][0x37c] ;  /* 0x0000df00ff017b82 */ /* 0x000ff00000000800 */
[----:B------:R-:W0:Y:S08]  /*0010*/  LDC R5, c[0x0][0x390] ;  /* 0x0000e400ff057b82 */ /* 0x000e300000000800 */
[----:B------:R-:W1:Y:S01]  /*0020*/  S2UR UR4, SR_CTAID.X ;  /* 0x00000000000479c3 */ /* 0x000e620000002500 */
[----:B0-----:R-:W0:Y:S08]  /*0030*/  I2F.U32.RP R0, R5 ;  /* 0x0000000500007306 */ /* 0x001e300000209000 */
[----:B0-----:R-:W0:Y:S02]  /*0040*/  MUFU.RCP R0, R0 ;  /* 0x0000000000007308 */ /* 0x001e240000001000 */
[----:B0-----:R-:W-:-:S06]  /*0050*/  IADD3 R2, PT, PT, R0, 0xffffffe, RZ ;  /* 0x0ffffffe00027810 */ /* 0x001fcc0007ffe0ff */
[----:B------:R0:W2:Y:S02]  /*0060*/  F2I.FTZ.U32.TRUNC.NTZ R3, R2 ;  /* 0x0000000200037305 */ /* 0x0000a4000021f000 */
[----:B0-----:R-:W-:Y:S02]  /*0070*/  HFMA2 R2, -RZ, RZ, 0, 0 ;  /* 0x00000000ff027431 */ /* 0x001fe400000001ff */
[----:B--2---:R-:W-:-:S04]  /*0080*/  IMAD.MOV R4, RZ, RZ, -R3 ;  /* 0x000000ffff047224 */ /* 0x004fc800078e0a03 */
[----:B------:R-:W-:-:S04]  /*0090*/  IMAD R7, R4, R5, RZ ;  /* 0x0000000504077224 */ /* 0x000fc800078e02ff */
[----:B------:R-:W-:Y:S01]  /*00a0*/  IMAD.HI.U32 R3, R3, R7, R2 ;  /* 0x0000000703037227 */ /* 0x000fe200078e0002 */
[----:B------:R-:W-:-:S05]  /*00b0*/  LOP3.LUT R7, RZ, R5, RZ, 0x33, !PT ;  /* 0x00000005ff077212 */ /* 0x000fca00078e33ff */
[----:B-1----:R-:W-:-:S04]  /*00c0*/  IMAD.HI.U32 R4, R3, UR4, RZ ;  /* 0x0000000403047c27 */ /* 0x002fc8000f8e00ff */
[----:B------:R-:W-:-:S04]  /*00d0*/  IMAD.MOV R6, RZ, RZ, -R4 ;  /* 0x000000ffff067224 */ /* 0x000fc800078e0a04 */
[----:B------:R-:W-:-:S05]  /*00e0*/  IMAD R0, R5, R6, UR4 ;  /* 0x0000000405007e24 */ /* 0x000fca000f8e0206 */
[----:B------:R-:W-:-:S13]  /*00f0*/  ISETP.GE.U32.AND P0, PT, R0, R5, PT ;  /* 0x000000050000720c */ /* 0x000fda0003f06070 */
[-C--:B------:R-:W-:Y:S01]  /*0100*/  @P0 IADD3 R0, PT, PT, R0, -R5.reuse, RZ ;  /* 0x8000000500000210 */ /* 0x080fe20007ffe0ff */
[----:B------:R-:W-:Y:S01]  /*0110*/  @P0 VIADD R4, R4, 0x1 ;  /* 0x0000000104040836 */ /* 0x000fe20000000000 */
[----:B------:R-:W-:Y:S02]  /*0120*/  ISETP.NE.U32.AND P0, PT, R5, RZ, PT ;  /* 0x000000ff0500720c */ /* 0x000fe40003f05070 */
[----:B------:R-:W-:-:S13]  /*0130*/  ISETP.GE.U32.AND P1, PT, R0, R5, PT ;  /* 0x000000050000720c */ /* 0x000fda0003f26070 */
[----:B------:R-:W-:-:S04]  /*0140*/  @P1 IADD3 R4, PT, PT, R4, 0x1, RZ ;  /* 0x0000000104041810 */ /* 0x000fc80007ffe0ff */
[----:B------:R-:W-:-:S04]  /*0150*/  SEL R0, R7, R4, !P0 ;  /* 0x0000000407007207 */ /* 0x000fc80004000000 */
[----:B------:R-:W-:-:S05]  /*0160*/  IADD3 R6, PT, PT, -R0, RZ, RZ ;  /* 0x000000ff00067210 */ /* 0x000fca0007ffe1ff */
[----:B------:R-:W-:-:S05]  /*0170*/  IMAD R6, R5, R6, UR4 ;  /* 0x0000000405067e24 */ /* 0x000fca000f8e0206 */
[----:B------:R-:W-:-:S13]  /*0180*/  ISETP.NE.AND P1, PT, R6, RZ, PT ;  /* 0x000000ff0600720c */ /* 0x000fda0003f25270 */
[----:B------:R-:W-:Y:S05]  /*0190*/  @!P1 EXIT ;  /* 0x000000000000994d */ /* 0x000fea0003800000 */
[----:B------:R-:W0:Y:S01]  /*01a0*/  LDC R2, c[0x0][0x370] ;  /* 0x0000dc00ff027b82 */ /* 0x000e220000000800 */
[----:B------:R-:W1:Y:S01]  /*01b0*/  S2R R9, SR_TID.X ;  /* 0x0000000000097919 */ /* 0x000e620000002100 */
[----:B------:R-:W1:Y:S01]  /*01c0*/  LDCU UR6, c[0x0][0x360] ;  /* 0x00006c00ff0677ac */ /* 0x000e620008000800 */
[----:B------:R-:W2:Y:S01]  /*01d0*/  LDCU.64 UR4, c[0x0][0x358] ;  /* 0x00006b00ff0477ac */ /* 0x000ea20008000a00 */
[----:B0-----:R-:W-:-:S04]  /*01e0*/  IMAD.HI.U32 R8, R3, R2, RZ ;  /* 0x0000000203087227 */ /* 0x001fc800078e00ff */
[----:B------:R-:W-:-:S04]  /*01f0*/  IMAD.MOV R3, RZ, RZ, -R8 ;  /* 0x000000ffff037224 */ /* 0x000fc800078e0a08 */
[----:B------:R-:W-:-:S05]  /*0200*/  IMAD R2, R5, R3, R2 ;  /* 0x0000000305027224 */ /* 0x000fca00078e0202 */
[----:B------:R-:W-:-:S13]  /*0210*/  ISETP.GE.U32.AND P1, PT, R2, R5, PT ;  /* 0x000000050200720c */ /* 0x000fda0003f26070 */
[-C--:B------:R-:W-:Y:S02]  /*0220*/  @P1 IADD3 R2, PT, PT, R2, -R5.reuse, RZ ;  /* 0x8000000502021210 */ /* 0x080fe40007ffe0ff */
[----:B------:R-:W-:Y:S02]  /*0230*/  @P1 IADD3 R8, PT, PT, R8, 0x1, RZ ;  /* 0x0000000108081810 */ /* 0x000fe40007ffe0ff */
[----:B------:R-:W-:Y:S02]  /*0240*/  ISETP.GE.U32.AND P2, PT, R2, R5, PT ;  /* 0x000000050200720c */ /* 0x000fe40003f46070 */
[----:B------:R-:W0:Y:S08]  /*0250*/  LDC.64 R2, c[0x0][0x388] ;  /* 0x0000e200ff027b82 */ /* 0x000e300000000a00 */
[----:B------:R-:W3:Y:S03]  /*0260*/  LDC.64 R4, c[0x0][0x380] ;  /* 0x0000e000ff047b82 */ /* 0x000ee60000000a00 */
[----:B------:R-:W-:-:S05]  /*0270*/  @P2 VIADD R8, R8, 0x1 ;  /* 0x0000000108082836 */ /* 0x000fca0000000000 */
[----:B------:R-:W-:Y:S02]  /*0280*/  SEL R7, R7, R8, !P0 ;  /* 0x0000000807077207 */ /* 0x000fe40004000000 */
[C---:B------:R-:W-:Y:S01]  /*0290*/  IADD3 R8, PT, PT, R6.reuse, -0x1, RZ ;  /* 0xffffffff06087810 */ /* 0x040fe20007ffe0ff */
[----:B-1----:R-:W-:-:S04]  /*02a0*/  IMAD R6, R6, UR6, R9 ;  /* 0x0000000606067c24 */ /* 0x002fc8000f8e0209 */
[C-C-:B------:R-:W-:Y:S02]  /*02b0*/  IMAD R9, R7.reuse, R8, R0.reuse ;  /* 0x0000000807097224 */ /* 0x140fe400078e0200 */
[----:B------:R-:W-:Y:S02]  /*02c0*/  IMAD R7, R7, R6, R0 ;  /* 0x0000000607077224 */ /* 0x000fe400078e0200 */
[----:B0-----:R-:W-:-:S04]  /*02d0*/  IMAD.WIDE.U32 R2, R9, 0x4, R2 ;  /* 0x0000000409027825 */ /* 0x001fc800078e0002 */
[----:B---3--:R-:W-:Y:S02]  /*02e0*/  IMAD.WIDE.U32 R4, R7, 0x4, R4 ;  /* 0x0000000407047825 */ /* 0x008fe400078e0004 */
[----:B--2---:R-:W2:Y:S04]  /*02f0*/  LDG.E R2, desc[UR4][R2.64] ;  /* 0x0000000402027981 */ /* 0x004ea8000c1e1900 */
[----:B------:R-:W2:Y:S02]  /*0300*/  LDG.E R7, desc[UR4][R4.64] ;  /* 0x0000000404077981 */ /* 0x000ea4000c1e1900 */
[----:B--2---:R-:W-:-:S05]  /*0310*/  IADD3 R7, PT, PT, R2, R7, RZ ;  /* 0x0000000702077210 */ /* 0x004fca0007ffe0ff */
[----:B------:R-:W-:Y:S01]  /*0320*/  STG.E desc[UR4][R4.64], R7 ;  /* 0x0000000704007986 */ /* 0x000fe2000c101904 */
[----:B------:R-:W-:Y:S05]  /*0330*/  EXIT ;  /* 0x000000000000794d */ /* 0x000fea0003800000 */
.L_x_21:
        /* <DEDUP_REMOVED lines=12> */
.L_x_26:


//--------------------- .nv.global.init           --------------------------
	.section	.nv.global.init,"aw",@progbits
.nv.global.init:
	.type		$str,@object
	.size		$str,(.L_0 - $str)
$str:
        /*0000*/ 	.byte	0x63, 0x6f, 0x6c, 0x3a, 0x20, 0x25, 0x64, 0x2c, 0x20, 0x62, 0x6c, 0x6f, 0x63, 0x6b, 0x69, 0x6e
        /*0010*/ 	.byte	0x63, 0x6f, 0x6c, 0x3a, 0x20, 0x25, 0x64, 0x2c, 0x20, 0x74, 0x68, 0x72, 0x65, 0x61, 0x64, 0x69
        /*0020*/ 	.byte	0x64, 0x3a, 0x20, 0x25, 0x64, 0x2c, 0x20, 0x61, 0x69, 0x3a, 0x20, 0x25, 0x64, 0x2c, 0x20, 0x62
        /*0030*/ 	.byte	0x69, 0x3a, 0x20, 0x25, 0x64, 0x2c, 0x20, 0x69, 0x6e, 0x70, 0x75, 0x74, 0x5f, 0x61, 0x69, 0x3a
        /*0040*/ 	.byte	0x20, 0x25, 0x64, 0x2c, 0x20, 0x69, 0x6e, 0x70, 0x75, 0x74, 0x5f, 0x62, 0x69, 0x3a, 0x20, 0x25
        /*0050*/ 	.byte	0x64, 0x0a, 0x00
.L_0:


//--------------------- .nv.shared._Z17copy_first_columnPiS_ii --------------------------
	.section	.nv.shared._Z17copy_first_columnPiS_ii,"aw",@nobits
	.sectionflags	@""
	.align	16
	.zero		1024


//--------------------- .nv.shared.reserved.0     --------------------------
	.section	.nv.shared.reserved.0,"aw",@nobits
	.weak		__nv_reservedSMEM_offset_0_alias
	.size		__nv_reservedSMEM_offset_0_alias, 0, 64
	.other		__nv_reservedSMEM_offset_0_alias,@"STO_CUDA_RESERVED_SHARED STV_DEFAULT"
__nv_reservedSMEM_offset_0_alias:
	.zero		0
	.zero		64


//--------------------- .nv.shared._Z6reducePiS_  --------------------------
	.section	.nv.shared._Z6reducePiS_,"aw",@nobits
	.sectionflags	@""
	.align	16
	.zero		1024


//--------------------- .nv.shared._Z13large_2d_scanPiS_iS_ --------------------------
	.section	.nv.shared._Z13large_2d_scanPiS_iS_,"aw",@nobits
	.sectionflags	@""
	.align	16
	.zero		1024


//--------------------- .nv.shared._Z13small_2d_scanPiS_ --------------------------
	.section	.nv.shared._Z13small_2d_scanPiS_,"aw",@nobits
	.sectionflags	@""
	.align	16
	.zero		1024


//--------------------- .nv.shared._Z18incr_out_with_incrPiS_i --------------------------
	.section	.nv.shared._Z18incr_out_with_incrPiS_i,"aw",@nobits
	.sectionflags	@""
	.align	16
	.zero		1024


//--------------------- .nv.constant0._Z17copy_first_columnPiS_ii --------------------------
	.section	.nv.constant0._Z17copy_first_columnPiS_ii,"a",@progbits
	.sectionflags	@""
	.align	4
.nv.constant0._Z17copy_first_columnPiS_ii:
	.zero		920


//--------------------- .nv.constant0._Z6reducePiS_ --------------------------
	.section	.nv.constant0._Z6reducePiS_,"a",@progbits
	.sectionflags	@""
	.align	4
.nv.constant0._Z6reducePiS_:
	.zero		912


//--------------------- .nv.constant0._Z13large_2d_scanPiS_iS_ --------------------------
	.section	.nv.constant0._Z13large_2d_scanPiS_iS_,"a",@progbits
	.sectionflags	@""
	.align	4
.nv.constant0._Z13large_2d_scanPiS_iS_:
	.zero		928


//--------------------- .nv.constant0._Z13small_2d_scanPiS_ --------------------------
	.section	.nv.constant0._Z13small_2d_scanPiS_,"a",@progbits
	.sectionflags	@""
	.align	4
.nv.constant0._Z13small_2d_scanPiS_:
	.zero		912


//--------------------- .nv.constant0._Z18incr_out_with_incrPiS_i --------------------------
	.section	.nv.constant0._Z18incr_out_with_incrPiS_i,"a",@progbits
	.sectionflags	@""
	.align	4
.nv.constant0._Z18incr_out_with_incrPiS_i:
	.zero		916


//--------------------- SYMBOLS --------------------------

	.type		.nv.reservedSmem.offset0,@object
	.size		.nv.reservedSmem.offset0,0x4
	.type		.nv.reservedSmem.cap,@object
	.size		.nv.reservedSmem.cap,0x4
	.type		vprintf,@function
